//
// Generated by NVIDIA NVVM Compiler
//
// Compiler Build ID: CL-36424714
// Cuda compilation tools, release 13.0, V13.0.88
// Based on NVVM 20.0.0
//

.version 9.0
.target sm_100
.address_size 64

	// .globl	_Z10mha_kernelPKfS0_S0_Pfiiiif

.visible .entry _Z10mha_kernelPKfS0_S0_Pfiiiif(
	.param .u64 .ptr .align 1 _Z10mha_kernelPKfS0_S0_Pfiiiif_param_0,
	.param .u64 .ptr .align 1 _Z10mha_kernelPKfS0_S0_Pfiiiif_param_1,
	.param .u64 .ptr .align 1 _Z10mha_kernelPKfS0_S0_Pfiiiif_param_2,
	.param .u64 .ptr .align 1 _Z10mha_kernelPKfS0_S0_Pfiiiif_param_3,
	.param .u32 _Z10mha_kernelPKfS0_S0_Pfiiiif_param_4,
	.param .u32 _Z10mha_kernelPKfS0_S0_Pfiiiif_param_5,
	.param .u32 _Z10mha_kernelPKfS0_S0_Pfiiiif_param_6,
	.param .u32 _Z10mha_kernelPKfS0_S0_Pfiiiif_param_7,
	.param .f32 _Z10mha_kernelPKfS0_S0_Pfiiiif_param_8
)
{
	.local .align 16 .b8 	__local_depot0[4096];
	.reg .b64 	%SP;
	.reg .b64 	%SPL;
	.reg .pred 	%p<66>;
	.reg .b32 	%r<153>;
	.reg .b32 	%f<471>;
	.reg .b64 	%rd<156>;

	mov.u64 	%SPL, __local_depot0;
	ld.param.u64 	%rd44, [_Z10mha_kernelPKfS0_S0_Pfiiiif_param_0];
	ld.param.u64 	%rd45, [_Z10mha_kernelPKfS0_S0_Pfiiiif_param_1];
	ld.param.u64 	%rd46, [_Z10mha_kernelPKfS0_S0_Pfiiiif_param_2];
	ld.param.u64 	%rd47, [_Z10mha_kernelPKfS0_S0_Pfiiiif_param_3];
	ld.param.u32 	%r82, [_Z10mha_kernelPKfS0_S0_Pfiiiif_param_4];
	ld.param.u32 	%r83, [_Z10mha_kernelPKfS0_S0_Pfiiiif_param_5];
	ld.param.u32 	%r85, [_Z10mha_kernelPKfS0_S0_Pfiiiif_param_6];
	ld.param.u32 	%r84, [_Z10mha_kernelPKfS0_S0_Pfiiiif_param_7];
	ld.param.f32 	%f52, [_Z10mha_kernelPKfS0_S0_Pfiiiif_param_8];
	cvta.to.global.u64 	%rd1, %rd45;
	cvta.to.global.u64 	%rd2, %rd46;
	cvta.to.global.u64 	%rd3, %rd47;
	add.u64 	%rd4, %SPL, 0;
	mov.u32 	%r86, %ctaid.x;
	mov.u32 	%r87, %ntid.x;
	mul.wide.u32 	%rd49, %r86, %r87;
	mov.u32 	%r88, %tid.x;
	cvt.u64.u32 	%rd50, %r88;
	add.s64 	%rd5, %rd49, %rd50;
	cvt.s64.s32 	%rd6, %r82;
	mul.wide.s32 	%rd51, %r85, %r82;
	setp.ge.s64 	%p1, %rd5, %rd51;
	@%p1 bra 	$L__BB0_89;
	cvta.to.global.u64 	%rd7, %rd44;
	or.b64  	%rd52, %rd5, %rd6;
	and.b64  	%rd53, %rd52, -4294967296;
	setp.ne.s64 	%p2, %rd53, 0;
	@%p2 bra 	$L__BB0_3;
	cvt.u32.u64 	%r89, %rd6;
	cvt.u32.u64 	%r90, %rd5;
	div.u32 	%r91, %r90, %r89;
	mul.lo.s32 	%r92, %r91, %r89;
	sub.s32 	%r93, %r90, %r92;
	cvt.u64.u32 	%rd148, %r91;
	cvt.u64.u32 	%rd149, %r93;
	bra.uni 	$L__BB0_4;
$L__BB0_3:
	div.s64 	%rd148, %rd5, %rd6;
	mul.lo.s64 	%rd54, %rd148, %rd6;
	sub.s64 	%rd149, %rd5, %rd54;
$L__BB0_4:
	cvt.u32.u64 	%r94, %rd148;
	mul.lo.s32 	%r95, %r84, %r94;
	cvt.s64.s32 	%rd14, %r83;
	cvt.s64.s32 	%rd15, %r95;
	mad.lo.s64 	%rd16, %rd149, %rd14, %rd15;
	setp.lt.s32 	%p3, %r84, 1;
	@%p3 bra 	$L__BB0_17;
	add.s32 	%r97, %r84, -1;
	and.b32  	%r1, %r84, 15;
	setp.lt.u32 	%p4, %r97, 15;
	mov.b32 	%r124, 0;
	@%p4 bra 	$L__BB0_8;
	and.b32  	%r124, %r84, 2147483632;
	mov.b32 	%r134, 0;
$L__BB0_7:
	.pragma "nounroll";
	mul.wide.u32 	%rd55, %r134, 4;
	add.s64 	%rd56, %rd4, %rd55;
	mov.f32 	%f53, 0f00000000;
	st.local.v4.f32 	[%rd56], {%f53, %f53, %f53, %f53};
	st.local.v4.f32 	[%rd56+16], {%f53, %f53, %f53, %f53};
	st.local.v4.f32 	[%rd56+32], {%f53, %f53, %f53, %f53};
	st.local.v4.f32 	[%rd56+48], {%f53, %f53, %f53, %f53};
	add.s32 	%r134, %r134, 16;
	setp.eq.s32 	%p5, %r134, %r124;
	@%p5 bra 	$L__BB0_8;
	bra.uni 	$L__BB0_7;
$L__BB0_8:
	setp.eq.s32 	%p6, %r1, 0;
	@%p6 bra 	$L__BB0_17;
	and.b32  	%r4, %r84, 7;
	setp.lt.u32 	%p7, %r1, 8;
	@%p7 bra 	$L__BB0_11;
	mul.wide.u32 	%rd57, %r124, 4;
	add.s64 	%rd58, %rd4, %rd57;
	mov.b32 	%r99, 0;
	st.local.u32 	[%rd58], %r99;
	st.local.u32 	[%rd58+4], %r99;
	st.local.u32 	[%rd58+8], %r99;
	st.local.u32 	[%rd58+12], %r99;
	st.local.u32 	[%rd58+16], %r99;
	st.local.u32 	[%rd58+20], %r99;
	st.local.u32 	[%rd58+24], %r99;
	st.local.u32 	[%rd58+28], %r99;
	add.s32 	%r124, %r124, 8;
$L__BB0_11:
	setp.eq.s32 	%p8, %r4, 0;
	@%p8 bra 	$L__BB0_17;
	and.b32  	%r7, %r84, 3;
	setp.lt.u32 	%p9, %r4, 4;
	@%p9 bra 	$L__BB0_14;
	mul.wide.u32 	%rd59, %r124, 4;
	add.s64 	%rd60, %rd4, %rd59;
	mov.b32 	%r100, 0;
	st.local.u32 	[%rd60], %r100;
	st.local.u32 	[%rd60+4], %r100;
	st.local.u32 	[%rd60+8], %r100;
	st.local.u32 	[%rd60+12], %r100;
	add.s32 	%r124, %r124, 4;
$L__BB0_14:
	setp.eq.s32 	%p10, %r7, 0;
	@%p10 bra 	$L__BB0_17;
	mov.b32 	%r128, 0;
$L__BB0_16:
	.pragma "nounroll";
	mul.wide.u32 	%rd61, %r124, 4;
	add.s64 	%rd62, %rd4, %rd61;
	mov.b32 	%r102, 0;
	st.local.u32 	[%rd62], %r102;
	add.s32 	%r124, %r124, 1;
	add.s32 	%r128, %r128, 1;
	setp.ne.s32 	%p11, %r128, %r7;
	@%p11 bra 	$L__BB0_16;
$L__BB0_17:
	shl.b64 	%rd63, %rd16, 2;
	add.s64 	%rd17, %rd7, %rd63;
	setp.lt.s32 	%p12, %r82, 1;
	mov.f32 	%f455, 0fFF800000;
	@%p12 bra 	$L__BB0_40;
	setp.lt.s32 	%p13, %r84, 1;
	@%p13 bra 	$L__BB0_34;
	add.s32 	%r14, %r84, -1;
	and.b32  	%r15, %r84, 15;
	add.s32 	%r16, %r15, -1;
	and.b32  	%r17, %r84, 7;
	add.s32 	%r18, %r17, -1;
	and.b32  	%r19, %r84, 2147483632;
	and.b32  	%r20, %r84, 3;
	mov.f32 	%f455, 0fFF800000;
	mov.b32 	%r129, 0;
$L__BB0_20:
	setp.lt.u32 	%p20, %r14, 15;
	cvt.u64.u32 	%rd64, %r129;
	mad.lo.s64 	%rd18, %rd64, %rd14, %rd15;
	mov.f32 	%f451, 0f00000000;
	mov.b32 	%r132, 0;
	@%p20 bra 	$L__BB0_23;
	mov.f32 	%f451, 0f00000000;
	mov.b32 	%r130, 0;
$L__BB0_22:
	.pragma "nounroll";
	cvt.u64.u32 	%rd65, %r130;
	mul.wide.u32 	%rd66, %r130, 4;
	add.s64 	%rd67, %rd17, %rd66;
	ld.global.f32 	%f62, [%rd67];
	add.s64 	%rd68, %rd18, %rd65;
	shl.b64 	%rd69, %rd68, 2;
	add.s64 	%rd70, %rd1, %rd69;
	ld.global.f32 	%f63, [%rd70];
	fma.rn.f32 	%f64, %f62, %f63, %f451;
	ld.global.f32 	%f65, [%rd67+4];
	ld.global.f32 	%f66, [%rd70+4];
	fma.rn.f32 	%f67, %f65, %f66, %f64;
	ld.global.f32 	%f68, [%rd67+8];
	ld.global.f32 	%f69, [%rd70+8];
	fma.rn.f32 	%f70, %f68, %f69, %f67;
	ld.global.f32 	%f71, [%rd67+12];
	ld.global.f32 	%f72, [%rd70+12];
	fma.rn.f32 	%f73, %f71, %f72, %f70;
	ld.global.f32 	%f74, [%rd67+16];
	ld.global.f32 	%f75, [%rd70+16];
	fma.rn.f32 	%f76, %f74, %f75, %f73;
	ld.global.f32 	%f77, [%rd67+20];
	ld.global.f32 	%f78, [%rd70+20];
	fma.rn.f32 	%f79, %f77, %f78, %f76;
	ld.global.f32 	%f80, [%rd67+24];
	ld.global.f32 	%f81, [%rd70+24];
	fma.rn.f32 	%f82, %f80, %f81, %f79;
	ld.global.f32 	%f83, [%rd67+28];
	ld.global.f32 	%f84, [%rd70+28];
	fma.rn.f32 	%f85, %f83, %f84, %f82;
	ld.global.f32 	%f86, [%rd67+32];
	ld.global.f32 	%f87, [%rd70+32];
	fma.rn.f32 	%f88, %f86, %f87, %f85;
	ld.global.f32 	%f89, [%rd67+36];
	ld.global.f32 	%f90, [%rd70+36];
	fma.rn.f32 	%f91, %f89, %f90, %f88;
	ld.global.f32 	%f92, [%rd67+40];
	ld.global.f32 	%f93, [%rd70+40];
	fma.rn.f32 	%f94, %f92, %f93, %f91;
	ld.global.f32 	%f95, [%rd67+44];
	ld.global.f32 	%f96, [%rd70+44];
	fma.rn.f32 	%f97, %f95, %f96, %f94;
	ld.global.f32 	%f98, [%rd67+48];
	ld.global.f32 	%f99, [%rd70+48];
	fma.rn.f32 	%f100, %f98, %f99, %f97;
	ld.global.f32 	%f101, [%rd67+52];
	ld.global.f32 	%f102, [%rd70+52];
	fma.rn.f32 	%f103, %f101, %f102, %f100;
	ld.global.f32 	%f104, [%rd67+56];
	ld.global.f32 	%f105, [%rd70+56];
	fma.rn.f32 	%f106, %f104, %f105, %f103;
	ld.global.f32 	%f107, [%rd67+60];
	ld.global.f32 	%f108, [%rd70+60];
	fma.rn.f32 	%f451, %f107, %f108, %f106;
	add.s32 	%r130, %r130, 16;
	setp.ne.s32 	%p21, %r130, %r19;
	mov.u32 	%r132, %r19;
	@%p21 bra 	$L__BB0_22;
$L__BB0_23:
	setp.eq.s32 	%p22, %r15, 0;
	@%p22 bra 	$L__BB0_33;
	setp.lt.u32 	%p23, %r16, 7;
	@%p23 bra 	$L__BB0_26;
	cvt.u64.u32 	%rd71, %r132;
	mul.wide.u32 	%rd72, %r132, 4;
	add.s64 	%rd73, %rd17, %rd72;
	ld.global.f32 	%f110, [%rd73];
	add.s64 	%rd74, %rd18, %rd71;
	shl.b64 	%rd75, %rd74, 2;
	add.s64 	%rd76, %rd1, %rd75;
	ld.global.f32 	%f111, [%rd76];
	fma.rn.f32 	%f112, %f110, %f111, %f451;
	ld.global.f32 	%f113, [%rd73+4];
	ld.global.f32 	%f114, [%rd76+4];
	fma.rn.f32 	%f115, %f113, %f114, %f112;
	ld.global.f32 	%f116, [%rd73+8];
	ld.global.f32 	%f117, [%rd76+8];
	fma.rn.f32 	%f118, %f116, %f117, %f115;
	ld.global.f32 	%f119, [%rd73+12];
	ld.global.f32 	%f120, [%rd76+12];
	fma.rn.f32 	%f121, %f119, %f120, %f118;
	ld.global.f32 	%f122, [%rd73+16];
	ld.global.f32 	%f123, [%rd76+16];
	fma.rn.f32 	%f124, %f122, %f123, %f121;
	ld.global.f32 	%f125, [%rd73+20];
	ld.global.f32 	%f126, [%rd76+20];
	fma.rn.f32 	%f127, %f125, %f126, %f124;
	ld.global.f32 	%f128, [%rd73+24];
	ld.global.f32 	%f129, [%rd76+24];
	fma.rn.f32 	%f130, %f128, %f129, %f127;
	ld.global.f32 	%f131, [%rd73+28];
	ld.global.f32 	%f132, [%rd76+28];
	fma.rn.f32 	%f451, %f131, %f132, %f130;
	add.s32 	%r132, %r132, 8;
$L__BB0_26:
	setp.eq.s32 	%p24, %r17, 0;
	@%p24 bra 	$L__BB0_33;
	setp.lt.u32 	%p25, %r18, 3;
	@%p25 bra 	$L__BB0_29;
	cvt.u64.u32 	%rd77, %r132;
	mul.wide.u32 	%rd78, %r132, 4;
	add.s64 	%rd79, %rd17, %rd78;
	ld.global.f32 	%f134, [%rd79];
	add.s64 	%rd80, %rd18, %rd77;
	shl.b64 	%rd81, %rd80, 2;
	add.s64 	%rd82, %rd1, %rd81;
	ld.global.f32 	%f135, [%rd82];
	fma.rn.f32 	%f136, %f134, %f135, %f451;
	ld.global.f32 	%f137, [%rd79+4];
	ld.global.f32 	%f138, [%rd82+4];
	fma.rn.f32 	%f139, %f137, %f138, %f136;
	ld.global.f32 	%f140, [%rd79+8];
	ld.global.f32 	%f141, [%rd82+8];
	fma.rn.f32 	%f142, %f140, %f141, %f139;
	ld.global.f32 	%f143, [%rd79+12];
	ld.global.f32 	%f144, [%rd82+12];
	fma.rn.f32 	%f451, %f143, %f144, %f142;
	add.s32 	%r132, %r132, 4;
$L__BB0_29:
	setp.eq.s32 	%p26, %r20, 0;
	@%p26 bra 	$L__BB0_33;
	setp.eq.s32 	%p27, %r20, 1;
	cvt.u64.u32 	%rd83, %r132;
	mul.wide.u32 	%rd84, %r132, 4;
	add.s64 	%rd19, %rd17, %rd84;
	ld.global.f32 	%f145, [%rd19];
	add.s64 	%rd85, %rd18, %rd83;
	shl.b64 	%rd86, %rd85, 2;
	add.s64 	%rd20, %rd1, %rd86;
	ld.global.f32 	%f146, [%rd20];
	fma.rn.f32 	%f451, %f145, %f146, %f451;
	@%p27 bra 	$L__BB0_33;
	setp.eq.s32 	%p28, %r20, 2;
	ld.global.f32 	%f147, [%rd19+4];
	ld.global.f32 	%f148, [%rd20+4];
	fma.rn.f32 	%f451, %f147, %f148, %f451;
	@%p28 bra 	$L__BB0_33;
	ld.global.f32 	%f149, [%rd19+8];
	ld.global.f32 	%f150, [%rd20+8];
	fma.rn.f32 	%f451, %f149, %f150, %f451;
$L__BB0_33:
	mul.f32 	%f151, %f52, %f451;
	setp.gt.f32 	%p29, %f151, %f455;
	selp.f32 	%f455, %f151, %f455, %p29;
	add.s32 	%r129, %r129, 1;
	setp.eq.s32 	%p30, %r129, %r82;
	@%p30 bra 	$L__BB0_40;
	bra.uni 	$L__BB0_20;
$L__BB0_34:
	mul.f32 	%f17, %f52, 0f00000000;
	and.b32  	%r30, %r82, 3;
	setp.lt.u32 	%p14, %r82, 4;
	mov.f32 	%f455, 0fFF800000;
	@%p14 bra 	$L__BB0_37;
	and.b32  	%r31, %r82, 2147483644;
	mov.b32 	%r145, 0;
	mov.f32 	%f455, 0fFF800000;
$L__BB0_36:
	setp.gt.f32 	%p15, %f17, %f455;
	selp.f32 	%f455, %f17, %f455, %p15;
	add.s32 	%r145, %r145, 4;
	setp.eq.s32 	%p16, %r145, %r31;
	@%p16 bra 	$L__BB0_37;
	bra.uni 	$L__BB0_36;
$L__BB0_37:
	setp.eq.s32 	%p17, %r30, 0;
	@%p17 bra 	$L__BB0_40;
	mov.b32 	%r135, 0;
$L__BB0_39:
	.pragma "nounroll";
	setp.gt.f32 	%p18, %f17, %f455;
	selp.f32 	%f455, %f17, %f455, %p18;
	add.s32 	%r135, %r135, 1;
	setp.ne.s32 	%p19, %r135, %r30;
	@%p19 bra 	$L__BB0_39;
$L__BB0_40:
	setp.lt.s32 	%p31, %r82, 1;
	mov.f32 	%f470, 0f00000000;
	@%p31 bra 	$L__BB0_76;
	setp.lt.s32 	%p32, %r84, 1;
	@%p32 bra 	$L__BB0_70;
	add.s32 	%r36, %r84, -1;
	and.b32  	%r37, %r84, 15;
	and.b32  	%r38, %r84, 7;
	add.s32 	%r39, %r38, -1;
	and.b32  	%r40, %r84, 2147483632;
	and.b32  	%r41, %r84, 3;
	neg.s32 	%r42, %r40;
	shl.b64 	%rd87, %rd16, 2;
	add.s64 	%rd88, %rd87, %rd7;
	add.s64 	%rd21, %rd88, 32;
	mov.f32 	%f470, 0f00000000;
	mov.b32 	%r136, 0;
$L__BB0_43:
	setp.lt.u32 	%p37, %r36, 15;
	cvt.u64.u32 	%rd89, %r136;
	mad.lo.s64 	%rd22, %rd89, %rd14, %rd15;
	mov.f32 	%f464, 0f00000000;
	mov.b32 	%r143, 0;
	@%p37 bra 	$L__BB0_46;
	shl.b64 	%rd90, %rd22, 2;
	add.s64 	%rd91, %rd1, %rd90;
	add.s64 	%rd150, %rd91, 32;
	mov.f32 	%f464, 0f00000000;
	mov.u64 	%rd151, %rd21;
	mov.u32 	%r137, %r42;
$L__BB0_45:
	.pragma "nounroll";
	ld.global.f32 	%f189, [%rd151+-32];
	ld.global.f32 	%f190, [%rd150+-32];
	fma.rn.f32 	%f191, %f189, %f190, %f464;
	ld.global.f32 	%f192, [%rd151+-28];
	ld.global.f32 	%f193, [%rd150+-28];
	fma.rn.f32 	%f194, %f192, %f193, %f191;
	ld.global.f32 	%f195, [%rd151+-24];
	ld.global.f32 	%f196, [%rd150+-24];
	fma.rn.f32 	%f197, %f195, %f196, %f194;
	ld.global.f32 	%f198, [%rd151+-20];
	ld.global.f32 	%f199, [%rd150+-20];
	fma.rn.f32 	%f200, %f198, %f199, %f197;
	ld.global.f32 	%f201, [%rd151+-16];
	ld.global.f32 	%f202, [%rd150+-16];
	fma.rn.f32 	%f203, %f201, %f202, %f200;
	ld.global.f32 	%f204, [%rd151+-12];
	ld.global.f32 	%f205, [%rd150+-12];
	fma.rn.f32 	%f206, %f204, %f205, %f203;
	ld.global.f32 	%f207, [%rd151+-8];
	ld.global.f32 	%f208, [%rd150+-8];
	fma.rn.f32 	%f209, %f207, %f208, %f206;
	ld.global.f32 	%f210, [%rd151+-4];
	ld.global.f32 	%f211, [%rd150+-4];
	fma.rn.f32 	%f212, %f210, %f211, %f209;
	ld.global.f32 	%f213, [%rd151];
	ld.global.f32 	%f214, [%rd150];
	fma.rn.f32 	%f215, %f213, %f214, %f212;
	ld.global.f32 	%f216, [%rd151+4];
	ld.global.f32 	%f217, [%rd150+4];
	fma.rn.f32 	%f218, %f216, %f217, %f215;
	ld.global.f32 	%f219, [%rd151+8];
	ld.global.f32 	%f220, [%rd150+8];
	fma.rn.f32 	%f221, %f219, %f220, %f218;
	ld.global.f32 	%f222, [%rd151+12];
	ld.global.f32 	%f223, [%rd150+12];
	fma.rn.f32 	%f224, %f222, %f223, %f221;
	ld.global.f32 	%f225, [%rd151+16];
	ld.global.f32 	%f226, [%rd150+16];
	fma.rn.f32 	%f227, %f225, %f226, %f224;
	ld.global.f32 	%f228, [%rd151+20];
	ld.global.f32 	%f229, [%rd150+20];
	fma.rn.f32 	%f230, %f228, %f229, %f227;
	ld.global.f32 	%f231, [%rd151+24];
	ld.global.f32 	%f232, [%rd150+24];
	fma.rn.f32 	%f233, %f231, %f232, %f230;
	ld.global.f32 	%f234, [%rd151+28];
	ld.global.f32 	%f235, [%rd150+28];
	fma.rn.f32 	%f464, %f234, %f235, %f233;
	add.s32 	%r137, %r137, 16;
	add.s64 	%rd151, %rd151, 64;
	add.s64 	%rd150, %rd150, 64;
	setp.eq.s32 	%p38, %r137, 0;
	mov.u32 	%r143, %r40;
	@%p38 bra 	$L__BB0_46;
	bra.uni 	$L__BB0_45;
$L__BB0_46:
	setp.eq.s32 	%p39, %r37, 0;
	@%p39 bra 	$L__BB0_56;
	add.s32 	%r116, %r37, -1;
	setp.lt.u32 	%p40, %r116, 7;
	@%p40 bra 	$L__BB0_49;
	cvt.u64.u32 	%rd92, %r143;
	mul.wide.u32 	%rd93, %r143, 4;
	add.s64 	%rd94, %rd17, %rd93;
	ld.global.f32 	%f237, [%rd94];
	add.s64 	%rd95, %rd22, %rd92;
	shl.b64 	%rd96, %rd95, 2;
	add.s64 	%rd97, %rd1, %rd96;
	ld.global.f32 	%f238, [%rd97];
	fma.rn.f32 	%f239, %f237, %f238, %f464;
	ld.global.f32 	%f240, [%rd94+4];
	ld.global.f32 	%f241, [%rd97+4];
	fma.rn.f32 	%f242, %f240, %f241, %f239;
	ld.global.f32 	%f243, [%rd94+8];
	ld.global.f32 	%f244, [%rd97+8];
	fma.rn.f32 	%f245, %f243, %f244, %f242;
	ld.global.f32 	%f246, [%rd94+12];
	ld.global.f32 	%f247, [%rd97+12];
	fma.rn.f32 	%f248, %f246, %f247, %f245;
	ld.global.f32 	%f249, [%rd94+16];
	ld.global.f32 	%f250, [%rd97+16];
	fma.rn.f32 	%f251, %f249, %f250, %f248;
	ld.global.f32 	%f252, [%rd94+20];
	ld.global.f32 	%f253, [%rd97+20];
	fma.rn.f32 	%f254, %f252, %f253, %f251;
	ld.global.f32 	%f255, [%rd94+24];
	ld.global.f32 	%f256, [%rd97+24];
	fma.rn.f32 	%f257, %f255, %f256, %f254;
	ld.global.f32 	%f258, [%rd94+28];
	ld.global.f32 	%f259, [%rd97+28];
	fma.rn.f32 	%f464, %f258, %f259, %f257;
	add.s32 	%r143, %r143, 8;
$L__BB0_49:
	setp.eq.s32 	%p41, %r38, 0;
	@%p41 bra 	$L__BB0_56;
	setp.lt.u32 	%p42, %r39, 3;
	@%p42 bra 	$L__BB0_52;
	cvt.u64.u32 	%rd98, %r143;
	mul.wide.u32 	%rd99, %r143, 4;
	add.s64 	%rd100, %rd17, %rd99;
	ld.global.f32 	%f261, [%rd100];
	add.s64 	%rd101, %rd22, %rd98;
	shl.b64 	%rd102, %rd101, 2;
	add.s64 	%rd103, %rd1, %rd102;
	ld.global.f32 	%f262, [%rd103];
	fma.rn.f32 	%f263, %f261, %f262, %f464;
	ld.global.f32 	%f264, [%rd100+4];
	ld.global.f32 	%f265, [%rd103+4];
	fma.rn.f32 	%f266, %f264, %f265, %f263;
	ld.global.f32 	%f267, [%rd100+8];
	ld.global.f32 	%f268, [%rd103+8];
	fma.rn.f32 	%f269, %f267, %f268, %f266;
	ld.global.f32 	%f270, [%rd100+12];
	ld.global.f32 	%f271, [%rd103+12];
	fma.rn.f32 	%f464, %f270, %f271, %f269;
	add.s32 	%r143, %r143, 4;
$L__BB0_52:
	setp.eq.s32 	%p43, %r41, 0;
	@%p43 bra 	$L__BB0_56;
	setp.eq.s32 	%p44, %r41, 1;
	cvt.u64.u32 	%rd104, %r143;
	mul.wide.u32 	%rd105, %r143, 4;
	add.s64 	%rd30, %rd17, %rd105;
	ld.global.f32 	%f272, [%rd30];
	add.s64 	%rd106, %rd22, %rd104;
	shl.b64 	%rd107, %rd106, 2;
	add.s64 	%rd31, %rd1, %rd107;
	ld.global.f32 	%f273, [%rd31];
	fma.rn.f32 	%f464, %f272, %f273, %f464;
	@%p44 bra 	$L__BB0_56;
	setp.eq.s32 	%p45, %r41, 2;
	ld.global.f32 	%f274, [%rd30+4];
	ld.global.f32 	%f275, [%rd31+4];
	fma.rn.f32 	%f464, %f274, %f275, %f464;
	@%p45 bra 	$L__BB0_56;
	ld.global.f32 	%f276, [%rd30+8];
	ld.global.f32 	%f277, [%rd31+8];
	fma.rn.f32 	%f464, %f276, %f277, %f464;
$L__BB0_56:
	mul.f32 	%f278, %f52, %f464;
	sub.f32 	%f279, %f278, %f455;
	fma.rn.f32 	%f280, %f279, 0f3BBB989D, 0f3F000000;
	cvt.sat.f32.f32 	%f281, %f280;
	mov.f32 	%f282, 0f4B400001;
	mov.f32 	%f283, 0f437C0000;
	fma.rm.f32 	%f284, %f281, %f283, %f282;
	add.f32 	%f285, %f284, 0fCB40007F;
	neg.f32 	%f286, %f285;
	fma.rn.f32 	%f287, %f279, 0f3FB8AA3B, %f286;
	fma.rn.f32 	%f288, %f279, 0f32A57060, %f287;
	mov.b32 	%r118, %f284;
	shl.b32 	%r119, %r118, 23;
	mov.b32 	%f289, %r119;
	ex2.approx.ftz.f32 	%f290, %f288;
	mul.f32 	%f38, %f290, %f289;
	add.f32 	%f470, %f470, %f38;
	mov.b32 	%r140, 0;
	@%p37 bra 	$L__BB0_59;
	mov.b32 	%r138, 0;
$L__BB0_58:
	.pragma "nounroll";
	cvt.u64.u32 	%rd108, %r138;
	add.s64 	%rd109, %rd22, %rd108;
	shl.b64 	%rd110, %rd109, 2;
	add.s64 	%rd111, %rd2, %rd110;
	ld.global.f32 	%f291, [%rd111];
	mul.wide.u32 	%rd112, %r138, 4;
	add.s64 	%rd113, %rd4, %rd112;
	ld.local.v4.f32 	{%f292, %f293, %f294, %f295}, [%rd113];
	fma.rn.f32 	%f296, %f38, %f291, %f292;
	ld.global.f32 	%f297, [%rd111+4];
	fma.rn.f32 	%f298, %f38, %f297, %f293;
	ld.global.f32 	%f299, [%rd111+8];
	fma.rn.f32 	%f300, %f38, %f299, %f294;
	ld.global.f32 	%f301, [%rd111+12];
	fma.rn.f32 	%f302, %f38, %f301, %f295;
	st.local.v4.f32 	[%rd113], {%f296, %f298, %f300, %f302};
	ld.global.f32 	%f303, [%rd111+16];
	ld.local.v4.f32 	{%f304, %f305, %f306, %f307}, [%rd113+16];
	fma.rn.f32 	%f308, %f38, %f303, %f304;
	ld.global.f32 	%f309, [%rd111+20];
	fma.rn.f32 	%f310, %f38, %f309, %f305;
	ld.global.f32 	%f311, [%rd111+24];
	fma.rn.f32 	%f312, %f38, %f311, %f306;
	ld.global.f32 	%f313, [%rd111+28];
	fma.rn.f32 	%f314, %f38, %f313, %f307;
	st.local.v4.f32 	[%rd113+16], {%f308, %f310, %f312, %f314};
	ld.global.f32 	%f315, [%rd111+32];
	ld.local.v4.f32 	{%f316, %f317, %f318, %f319}, [%rd113+32];
	fma.rn.f32 	%f320, %f38, %f315, %f316;
	ld.global.f32 	%f321, [%rd111+36];
	fma.rn.f32 	%f322, %f38, %f321, %f317;
	ld.global.f32 	%f323, [%rd111+40];
	fma.rn.f32 	%f324, %f38, %f323, %f318;
	ld.global.f32 	%f325, [%rd111+44];
	fma.rn.f32 	%f326, %f38, %f325, %f319;
	st.local.v4.f32 	[%rd113+32], {%f320, %f322, %f324, %f326};
	ld.global.f32 	%f327, [%rd111+48];
	ld.local.v4.f32 	{%f328, %f329, %f330, %f331}, [%rd113+48];
	fma.rn.f32 	%f332, %f38, %f327, %f328;
	ld.global.f32 	%f333, [%rd111+52];
	fma.rn.f32 	%f334, %f38, %f333, %f329;
	ld.global.f32 	%f335, [%rd111+56];
	fma.rn.f32 	%f336, %f38, %f335, %f330;
	ld.global.f32 	%f337, [%rd111+60];
	fma.rn.f32 	%f338, %f38, %f337, %f331;
	st.local.v4.f32 	[%rd113+48], {%f332, %f334, %f336, %f338};
	add.s32 	%r138, %r138, 16;
	setp.ne.s32 	%p47, %r138, %r40;
	mov.u32 	%r140, %r40;
	@%p47 bra 	$L__BB0_58;
$L__BB0_59:
	@%p39 bra 	$L__BB0_69;
	add.s32 	%r121, %r37, -1;
	setp.lt.u32 	%p49, %r121, 7;
	@%p49 bra 	$L__BB0_62;
	cvt.u64.u32 	%rd114, %r140;
	add.s64 	%rd115, %rd22, %rd114;
	shl.b64 	%rd116, %rd115, 2;
	add.s64 	%rd117, %rd2, %rd116;
	ld.global.f32 	%f339, [%rd117];
	mul.wide.u32 	%rd118, %r140, 4;
	add.s64 	%rd119, %rd4, %rd118;
	ld.local.f32 	%f340, [%rd119];
	fma.rn.f32 	%f341, %f38, %f339, %f340;
	st.local.f32 	[%rd119], %f341;
	ld.global.f32 	%f342, [%rd117+4];
	ld.local.f32 	%f343, [%rd119+4];
	fma.rn.f32 	%f344, %f38, %f342, %f343;
	st.local.f32 	[%rd119+4], %f344;
	ld.global.f32 	%f345, [%rd117+8];
	ld.local.f32 	%f346, [%rd119+8];
	fma.rn.f32 	%f347, %f38, %f345, %f346;
	st.local.f32 	[%rd119+8], %f347;
	ld.global.f32 	%f348, [%rd117+12];
	ld.local.f32 	%f349, [%rd119+12];
	fma.rn.f32 	%f350, %f38, %f348, %f349;
	st.local.f32 	[%rd119+12], %f350;
	ld.global.f32 	%f351, [%rd117+16];
	ld.local.f32 	%f352, [%rd119+16];
	fma.rn.f32 	%f353, %f38, %f351, %f352;
	st.local.f32 	[%rd119+16], %f353;
	ld.global.f32 	%f354, [%rd117+20];
	ld.local.f32 	%f355, [%rd119+20];
	fma.rn.f32 	%f356, %f38, %f354, %f355;
	st.local.f32 	[%rd119+20], %f356;
	ld.global.f32 	%f357, [%rd117+24];
	ld.local.f32 	%f358, [%rd119+24];
	fma.rn.f32 	%f359, %f38, %f357, %f358;
	st.local.f32 	[%rd119+24], %f359;
	ld.global.f32 	%f360, [%rd117+28];
	ld.local.f32 	%f361, [%rd119+28];
	fma.rn.f32 	%f362, %f38, %f360, %f361;
	st.local.f32 	[%rd119+28], %f362;
	add.s32 	%r140, %r140, 8;
$L__BB0_62:
	setp.eq.s32 	%p50, %r38, 0;
	@%p50 bra 	$L__BB0_69;
	setp.lt.u32 	%p51, %r39, 3;
	@%p51 bra 	$L__BB0_65;
	cvt.u64.u32 	%rd120, %r140;
	add.s64 	%rd121, %rd22, %rd120;
	shl.b64 	%rd122, %rd121, 2;
	add.s64 	%rd123, %rd2, %rd122;
	ld.global.f32 	%f363, [%rd123];
	mul.wide.u32 	%rd124, %r140, 4;
	add.s64 	%rd125, %rd4, %rd124;
	ld.local.f32 	%f364, [%rd125];
	fma.rn.f32 	%f365, %f38, %f363, %f364;
	st.local.f32 	[%rd125], %f365;
	ld.global.f32 	%f366, [%rd123+4];
	ld.local.f32 	%f367, [%rd125+4];
	fma.rn.f32 	%f368, %f38, %f366, %f367;
	st.local.f32 	[%rd125+4], %f368;
	ld.global.f32 	%f369, [%rd123+8];
	ld.local.f32 	%f370, [%rd125+8];
	fma.rn.f32 	%f371, %f38, %f369, %f370;
	st.local.f32 	[%rd125+8], %f371;
	ld.global.f32 	%f372, [%rd123+12];
	ld.local.f32 	%f373, [%rd125+12];
	fma.rn.f32 	%f374, %f38, %f372, %f373;
	st.local.f32 	[%rd125+12], %f374;
	add.s32 	%r140, %r140, 4;
$L__BB0_65:
	setp.eq.s32 	%p52, %r41, 0;
	@%p52 bra 	$L__BB0_69;
	setp.eq.s32 	%p53, %r41, 1;
	cvt.u64.u32 	%rd126, %r140;
	add.s64 	%rd127, %rd22, %rd126;
	shl.b64 	%rd128, %rd127, 2;
	add.s64 	%rd28, %rd2, %rd128;
	ld.global.f32 	%f375, [%rd28];
	mul.wide.u32 	%rd129, %r140, 4;
	add.s64 	%rd29, %rd4, %rd129;
	ld.local.f32 	%f376, [%rd29];
	fma.rn.f32 	%f377, %f38, %f375, %f376;
	st.local.f32 	[%rd29], %f377;
	@%p53 bra 	$L__BB0_69;
	setp.eq.s32 	%p54, %r41, 2;
	ld.global.f32 	%f378, [%rd28+4];
	ld.local.f32 	%f379, [%rd29+4];
	fma.rn.f32 	%f380, %f38, %f378, %f379;
	st.local.f32 	[%rd29+4], %f380;
	@%p54 bra 	$L__BB0_69;
	ld.global.f32 	%f381, [%rd28+8];
	ld.local.f32 	%f382, [%rd29+8];
	fma.rn.f32 	%f383, %f38, %f381, %f382;
	st.local.f32 	[%rd29+8], %f383;
$L__BB0_69:
	add.s32 	%r136, %r136, 1;
	setp.eq.s32 	%p55, %r136, %r82;
	@%p55 bra 	$L__BB0_76;
	bra.uni 	$L__BB0_43;
$L__BB0_70:
	and.b32  	%r59, %r82, 3;
	setp.lt.u32 	%p33, %r82, 4;
	mov.f32 	%f470, 0f00000000;
	@%p33 bra 	$L__BB0_73;
	and.b32  	%r60, %r82, 2147483644;
	mul.f32 	%f156, %f52, 0f00000000;
	sub.f32 	%f157, %f156, %f455;
	fma.rn.f32 	%f158, %f157, 0f3BBB989D, 0f3F000000;
	cvt.sat.f32.f32 	%f159, %f158;
	mov.f32 	%f160, 0f4B400001;
	mov.f32 	%f161, 0f437C0000;
	fma.rm.f32 	%f162, %f159, %f161, %f160;
	add.f32 	%f163, %f162, 0fCB40007F;
	neg.f32 	%f164, %f163;
	fma.rn.f32 	%f165, %f157, 0f3FB8AA3B, %f164;
	fma.rn.f32 	%f166, %f157, 0f32A57060, %f165;
	mov.b32 	%r109, %f162;
	shl.b32 	%r110, %r109, 23;
	mov.b32 	%f167, %r110;
	ex2.approx.ftz.f32 	%f168, %f166;
	mul.f32 	%f40, %f168, %f167;
	mov.b32 	%r146, 0;
	mov.f32 	%f470, 0f00000000;
$L__BB0_72:
	add.f32 	%f169, %f470, %f40;
	add.f32 	%f170, %f169, %f40;
	add.f32 	%f171, %f170, %f40;
	add.f32 	%f470, %f171, %f40;
	add.s32 	%r146, %r146, 4;
	setp.ne.s32 	%p34, %r146, %r60;
	@%p34 bra 	$L__BB0_72;
$L__BB0_73:
	setp.eq.s32 	%p35, %r59, 0;
	@%p35 bra 	$L__BB0_76;
	mul.f32 	%f172, %f52, 0f00000000;
	sub.f32 	%f173, %f172, %f455;
	fma.rn.f32 	%f174, %f173, 0f3BBB989D, 0f3F000000;
	cvt.sat.f32.f32 	%f175, %f174;
	mov.f32 	%f176, 0f4B400001;
	mov.f32 	%f177, 0f437C0000;
	fma.rm.f32 	%f178, %f175, %f177, %f176;
	add.f32 	%f179, %f178, 0fCB40007F;
	neg.f32 	%f180, %f179;
	fma.rn.f32 	%f181, %f173, 0f3FB8AA3B, %f180;
	fma.rn.f32 	%f182, %f173, 0f32A57060, %f181;
	mov.b32 	%r112, %f178;
	shl.b32 	%r113, %r112, 23;
	mov.b32 	%f183, %r113;
	ex2.approx.ftz.f32 	%f184, %f182;
	mul.f32 	%f47, %f184, %f183;
	mov.b32 	%r147, 0;
$L__BB0_75:
	.pragma "nounroll";
	add.f32 	%f470, %f470, %f47;
	add.s32 	%r147, %r147, 1;
	setp.ne.s32 	%p36, %r147, %r59;
	@%p36 bra 	$L__BB0_75;
$L__BB0_76:
	setp.lt.s32 	%p56, %r84, 1;
	setp.eq.f32 	%p57, %f470, 0f00000000;
	rcp.rn.f32 	%f384, %f470;
	selp.f32 	%f51, 0f00000000, %f384, %p57;
	@%p56 bra 	$L__BB0_89;
	add.s32 	%r123, %r84, -1;
	and.b32  	%r67, %r84, 15;
	setp.lt.u32 	%p58, %r123, 15;
	mov.b32 	%r150, 0;
	@%p58 bra 	$L__BB0_80;
	and.b32  	%r150, %r84, 2147483632;
	neg.s32 	%r148, %r150;
	add.s64 	%rd153, %rd4, 32;
	shl.b64 	%rd130, %rd16, 2;
	add.s64 	%rd131, %rd130, %rd3;
	add.s64 	%rd152, %rd131, 32;
$L__BB0_79:
	.pragma "nounroll";
	ld.local.v4.f32 	{%f385, %f386, %f387, %f388}, [%rd153+-32];
	mul.f32 	%f389, %f51, %f385;
	st.global.f32 	[%rd152+-32], %f389;
	mul.f32 	%f390, %f51, %f386;
	st.global.f32 	[%rd152+-28], %f390;
	mul.f32 	%f391, %f51, %f387;
	st.global.f32 	[%rd152+-24], %f391;
	mul.f32 	%f392, %f51, %f388;
	st.global.f32 	[%rd152+-20], %f392;
	ld.local.v4.f32 	{%f393, %f394, %f395, %f396}, [%rd153+-16];
	mul.f32 	%f397, %f51, %f393;
	st.global.f32 	[%rd152+-16], %f397;
	mul.f32 	%f398, %f51, %f394;
	st.global.f32 	[%rd152+-12], %f398;
	mul.f32 	%f399, %f51, %f395;
	st.global.f32 	[%rd152+-8], %f399;
	mul.f32 	%f400, %f51, %f396;
	st.global.f32 	[%rd152+-4], %f400;
	ld.local.v4.f32 	{%f401, %f402, %f403, %f404}, [%rd153];
	mul.f32 	%f405, %f51, %f401;
	st.global.f32 	[%rd152], %f405;
	mul.f32 	%f406, %f51, %f402;
	st.global.f32 	[%rd152+4], %f406;
	mul.f32 	%f407, %f51, %f403;
	st.global.f32 	[%rd152+8], %f407;
	mul.f32 	%f408, %f51, %f404;
	st.global.f32 	[%rd152+12], %f408;
	ld.local.v4.f32 	{%f409, %f410, %f411, %f412}, [%rd153+16];
	mul.f32 	%f413, %f51, %f409;
	st.global.f32 	[%rd152+16], %f413;
	mul.f32 	%f414, %f51, %f410;
	st.global.f32 	[%rd152+20], %f414;
	mul.f32 	%f415, %f51, %f411;
	st.global.f32 	[%rd152+24], %f415;
	mul.f32 	%f416, %f51, %f412;
	st.global.f32 	[%rd152+28], %f416;
	add.s32 	%r148, %r148, 16;
	add.s64 	%rd153, %rd153, 64;
	add.s64 	%rd152, %rd152, 64;
	setp.ne.s32 	%p59, %r148, 0;
	@%p59 bra 	$L__BB0_79;
$L__BB0_80:
	setp.eq.s32 	%p60, %r67, 0;
	@%p60 bra 	$L__BB0_89;
	and.b32  	%r73, %r84, 7;
	setp.lt.u32 	%p61, %r67, 8;
	@%p61 bra 	$L__BB0_83;
	cvt.u64.u32 	%rd132, %r150;
	mul.wide.u32 	%rd133, %r150, 4;
	add.s64 	%rd134, %rd4, %rd133;
	ld.local.f32 	%f417, [%rd134];
	mul.f32 	%f418, %f51, %f417;
	add.s64 	%rd135, %rd16, %rd132;
	shl.b64 	%rd136, %rd135, 2;
	add.s64 	%rd137, %rd3, %rd136;
	st.global.f32 	[%rd137], %f418;
	ld.local.f32 	%f419, [%rd134+4];
	mul.f32 	%f420, %f51, %f419;
	st.global.f32 	[%rd137+4], %f420;
	ld.local.f32 	%f421, [%rd134+8];
	mul.f32 	%f422, %f51, %f421;
	st.global.f32 	[%rd137+8], %f422;
	ld.local.f32 	%f423, [%rd134+12];
	mul.f32 	%f424, %f51, %f423;
	st.global.f32 	[%rd137+12], %f424;
	ld.local.f32 	%f425, [%rd134+16];
	mul.f32 	%f426, %f51, %f425;
	st.global.f32 	[%rd137+16], %f426;
	ld.local.f32 	%f427, [%rd134+20];
	mul.f32 	%f428, %f51, %f427;
	st.global.f32 	[%rd137+20], %f428;
	ld.local.f32 	%f429, [%rd134+24];
	mul.f32 	%f430, %f51, %f429;
	st.global.f32 	[%rd137+24], %f430;
	ld.local.f32 	%f431, [%rd134+28];
	mul.f32 	%f432, %f51, %f431;
	st.global.f32 	[%rd137+28], %f432;
	add.s32 	%r150, %r150, 8;
$L__BB0_83:
	setp.eq.s32 	%p62, %r73, 0;
	@%p62 bra 	$L__BB0_89;
	and.b32  	%r76, %r84, 3;
	setp.lt.u32 	%p63, %r73, 4;
	@%p63 bra 	$L__BB0_86;
	cvt.u64.u32 	%rd138, %r150;
	mul.wide.u32 	%rd139, %r150, 4;
	add.s64 	%rd140, %rd4, %rd139;
	ld.local.f32 	%f433, [%rd140];
	mul.f32 	%f434, %f51, %f433;
	add.s64 	%rd141, %rd16, %rd138;
	shl.b64 	%rd142, %rd141, 2;
	add.s64 	%rd143, %rd3, %rd142;
	st.global.f32 	[%rd143], %f434;
	ld.local.f32 	%f435, [%rd140+4];
	mul.f32 	%f436, %f51, %f435;
	st.global.f32 	[%rd143+4], %f436;
	ld.local.f32 	%f437, [%rd140+8];
	mul.f32 	%f438, %f51, %f437;
	st.global.f32 	[%rd143+8], %f438;
	ld.local.f32 	%f439, [%rd140+12];
	mul.f32 	%f440, %f51, %f439;
	st.global.f32 	[%rd143+12], %f440;
	add.s32 	%r150, %r150, 4;
$L__BB0_86:
	setp.eq.s32 	%p64, %r76, 0;
	@%p64 bra 	$L__BB0_89;
	cvt.u64.u32 	%rd144, %r150;
	add.s64 	%rd145, %rd16, %rd144;
	shl.b64 	%rd146, %rd145, 2;
	add.s64 	%rd155, %rd3, %rd146;
	mul.wide.u32 	%rd147, %r150, 4;
	add.s64 	%rd154, %rd4, %rd147;
	neg.s32 	%r152, %r76;
$L__BB0_88:
	.pragma "nounroll";
	ld.local.f32 	%f441, [%rd154];
	mul.f32 	%f442, %f51, %f441;
	st.global.f32 	[%rd155], %f442;
	add.s64 	%rd155, %rd155, 4;
	add.s64 	%rd154, %rd154, 4;
	add.s32 	%r152, %r152, 1;
	setp.ne.s32 	%p65, %r152, 0;
	@%p65 bra 	$L__BB0_88;
$L__BB0_89:
	ret;

}


// ===== COMPILED SASS (sm_100) =====

	.target	sm_100

	.elftype	@"ET_EXEC"


//--------------------- .note.nv.tkinfo           --------------------------
	.section	.note.nv.tkinfo,"",@"SHT_NOTE"
	.sectionflags	@"SHF_NOTE_NV_TKINFO"
	.tkinfo
        /*0018*/ 	.word	0x00000002
        /*0030*/ 	.string	""
        /*0030*/ 	.string	"ptxas"
        /*0030*/ 	.string	"Cuda compilation tools, release 13.0, V13.0.88"
        /*0030*/ 	.string	"Build cuda_13.0.r13.0/compiler.36424714_0"
        /*0030*/ 	.string	"-arch sm_100 -m 64 "



//--------------------- .note.nv.cuinfo           --------------------------
	.section	.note.nv.cuinfo,"",@"SHT_NOTE"
	.sectionflags	@"SHF_NOTE_NV_CUINFO"
        /*0018*/ 	.short	0x0002
        /*001a*/ 	.short	0x0064
        /*001c*/ 	.short	0x0082
	.zero		2


//--------------------- .nv.info                  --------------------------
	.section	.nv.info,"",@"SHT_CUDA_INFO"
	.align	4


	//----- nvinfo : EIATTR_REGCOUNT
	.align		4
        /*0000*/ 	.byte	0x04, 0x2f
        /*0002*/ 	.short	(.L_1 - .L_0)
	.align		4
.L_0:
        /*0004*/ 	.word	index@(_Z10mha_kernelPKfS0_S0_Pfiiiif)
        /*0008*/ 	.word	0x00000020


	//----- nvinfo : EIATTR_FRAME_SIZE
	.align		4
.L_1:
        /*000c*/ 	.byte	0x04, 0x11
        /*000e*/ 	.short	(.L_3 - .L_2)
	.align		4
.L_2:
        /*0010*/ 	.word	index@($__internal_1_$__cuda_sm20_rcp_rn_f32_slowpath)
        /*0014*/ 	.word	0x00001000


	//----- nvinfo : EIATTR_FRAME_SIZE
	.align		4
.L_3:
        /*0018*/ 	.byte	0x04, 0x11
        /*001a*/ 	.short	(.L_5 - .L_4)
	.align		4
.L_4:
        /*001c*/ 	.word	index@($__internal_0_$__cuda_sm20_div_s64)
        /*0020*/ 	.word	0x00001000


	//----- nvinfo : EIATTR_FRAME_SIZE
	.align		4
.L_5:
        /*0024*/ 	.byte	0x04, 0x11
        /*0026*/ 	.short	(.L_7 - .L_6)
	.align		4
.L_6:
        /*0028*/ 	.word	index@(_Z10mha_kernelPKfS0_S0_Pfiiiif)
        /*002c*/ 	.word	0x00001000


	//----- nvinfo : EIATTR_MIN_STACK_SIZE
	.align		4
.L_7:
        /*0030*/ 	.byte	0x04, 0x12
        /*0032*/ 	.short	(.L_9 - .L_8)
	.align		4
.L_8:
        /*0034*/ 	.word	index@(_Z10mha_kernelPKfS0_S0_Pfiiiif)
        /*0038*/ 	.word	0x00001000
.L_9:


//--------------------- .nv.compat                --------------------------
	.section	.nv.compat,"",@"SHT_CUDA_COMPAT_INFO"
	.align	4
        /*0000*/ 	.byte	0x02, 0x09, 0x00, 0x00, 0x02, 0x02, 0x01, 0x00, 0x02, 0x05, 0x05, 0x00, 0x03, 0x07, 0x01, 0x01
        /*0010*/ 	.byte	0x02, 0x03, 0x00, 0x00, 0x02, 0x06, 0x01, 0x00, 0x04, 0x0b, 0x08, 0x00, 0x09, 0x00, 0x00, 0x00
        /*0020*/ 	.byte	0x00, 0x00, 0x00, 0x00


//--------------------- .nv.info._Z10mha_kernelPKfS0_S0_Pfiiiif --------------------------
	.section	.nv.info._Z10mha_kernelPKfS0_S0_Pfiiiif,"",@"SHT_CUDA_INFO"
	.sectionflags	@""
	.align	4


	//----- nvinfo : EIATTR_CUDA_API_VERSION
	.align		4
        /*0000*/ 	.byte	0x04, 0x37
        /*0002*/ 	.short	(.L_11 - .L_10)
.L_10:
        /*0004*/ 	.word	0x00000082


	//----- nvinfo : EIATTR_KPARAM_INFO
	.align		4
.L_11:
        /*0008*/ 	.byte	0x04, 0x17
        /*000a*/ 	.short	(.L_13 - .L_12)
.L_12:
        /*000c*/ 	.word	0x00000000
        /*0010*/ 	.short	0x0008
        /*0012*/ 	.short	0x0030
        /*0014*/ 	.byte	0x00, 0xf0, 0x11, 0x00


	//----- nvinfo : EIATTR_KPARAM_INFO
	.align		4
.L_13:
        /*0018*/ 	.byte	0x04, 0x17
        /*001a*/ 	.short	(.L_15 - .L_14)
.L_14:
        /*001c*/ 	.word	0x00000000
        /*0020*/ 	.short	0x0007
        /*0022*/ 	.short	0x002c
        /*0024*/ 	.byte	0x00, 0xf0, 0x11, 0x00


	//----- nvinfo : EIATTR_KPARAM_INFO
	.align		4
.L_15:
        /*0028*/ 	.byte	0x04, 0x17
        /*002a*/ 	.short	(.L_17 - .L_16)
.L_16:
        /*002c*/ 	.word	0x00000000
        /*0030*/ 	.short	0x0006
        /*0032*/ 	.short	0x0028
        /*0034*/ 	.byte	0x00, 0xf0, 0x11, 0x00


	//----- nvinfo : EIATTR_KPARAM_INFO
	.align		4
.L_17:
        /*0038*/ 	.byte	0x04, 0x17
        /*003a*/ 	.short	(.L_19 - .L_18)
.L_18:
        /*003c*/ 	.word	0x00000000
        /*0040*/ 	.short	0x0005
        /*0042*/ 	.short	0x0024
        /*0044*/ 	.byte	0x00, 0xf0, 0x11, 0x00


	//----- nvinfo : EIATTR_KPARAM_INFO
	.align		4
.L_19:
        /*0048*/ 	.byte	0x04, 0x17
        /*004a*/ 	.short	(.L_21 - .L_20)
.L_20:
        /*004c*/ 	.word	0x00000000
        /*0050*/ 	.short	0x0004
        /*0052*/ 	.short	0x0020
        /*0054*/ 	.byte	0x00, 0xf0, 0x11, 0x00


	//----- nvinfo : EIATTR_KPARAM_INFO
	.align		4
.L_21:
        /*0058*/ 	.byte	0x04, 0x17
        /*005a*/ 	.short	(.L_23 - .L_22)
.L_22:
        /*005c*/ 	.word	0x00000000
        /*0060*/ 	.short	0x0003
        /*0062*/ 	.short	0x0018
        /*0064*/ 	.byte	0x00, 0xf5, 0x21, 0x00


	//----- nvinfo : EIATTR_KPARAM_INFO
	.align		4
.L_23:
        /*0068*/ 	.byte	0x04, 0x17
        /*006a*/ 	.short	(.L_25 - .L_24)
.L_24:
        /*006c*/ 	.word	0x00000000
        /*0070*/ 	.short	0x0002
        /*0072*/ 	.short	0x0010
        /*0074*/ 	.byte	0x00, 0xf5, 0x21, 0x00


	//----- nvinfo : EIATTR_KPARAM_INFO
	.align		4
.L_25:
        /*0078*/ 	.byte	0x04, 0x17
        /*007a*/ 	.short	(.L_27 - .L_26)
.L_26:
        /*007c*/ 	.word	0x00000000
        /*0080*/ 	.short	0x0001
        /*0082*/ 	.short	0x0008
        /*0084*/ 	.byte	0x00, 0xf5, 0x21, 0x00


	//----- nvinfo : EIATTR_KPARAM_INFO
	.align		4
.L_27:
        /*0088*/ 	.byte	0x04, 0x17
        /*008a*/ 	.short	(.L_29 - .L_28)
.L_28:
        /*008c*/ 	.word	0x00000000
        /*0090*/ 	.short	0x0000
        /*0092*/ 	.short	0x0000
        /*0094*/ 	.byte	0x00, 0xf5, 0x21, 0x00


	//----- nvinfo : EIATTR_SPARSE_MMA_MASK
	.align		4
.L_29:
        /*0098*/ 	.byte	0x03, 0x50
        /*009a*/ 	.short	0x0000


	//----- nvinfo : EIATTR_MAXREG_COUNT
	.align		4
        /*009c*/ 	.byte	0x03, 0x1b
        /*009e*/ 	.short	0x00ff


	//----- nvinfo : EIATTR_MERCURY_ISA_VERSION
	.align		4
        /*00a0*/ 	.byte	0x03, 0x5f
        /*00a2*/ 	.short	0x0101


	//----- nvinfo : EIATTR_VRC_CTA_INIT_COUNT
	.align		4
        /*00a4*/ 	.byte	0x02, 0x4a
	.zero		1
	.zero		1


	//----- nvinfo : EIATTR_EXIT_INSTR_OFFSETS
	.align		4
        /*00a8*/ 	.byte	0x04, 0x1c
        /*00aa*/ 	.short	(.L_31 - .L_30)


	//   ....[0]....
.L_30:
        /*00ac*/ 	.word	0x000000e0


	//   ....[1]....
        /*00b0*/ 	.word	0x00003030


	//   ....[2]....
        /*00b4*/ 	.word	0x00003400


	//   ....[3]....
        /*00b8*/ 	.word	0x000035e0


	//   ....[4]....
        /*00bc*/ 	.word	0x00003730


	//   ....[5]....
        /*00c0*/ 	.word	0x00003860


	//----- nvinfo : EIATTR_CRS_STACK_SIZE
	.align		4
.L_31:
        /*00c4*/ 	.byte	0x04, 0x1e
        /*00c6*/ 	.short	(.L_33 - .L_32)
.L_32:
        /*00c8*/ 	.word	0x00000000


	//----- nvinfo : EIATTR_CBANK_PARAM_SIZE
	.align		4
.L_33:
        /*00cc*/ 	.byte	0x03, 0x19
        /*00ce*/ 	.short	0x0034


	//----- nvinfo : EIATTR_PARAM_CBANK
	.align		4
        /*00d0*/ 	.byte	0x04, 0x0a
        /*00d2*/ 	.short	(.L_35 - .L_34)
	.align		4
.L_34:
        /*00d4*/ 	.word	index@(.nv.constant0._Z10mha_kernelPKfS0_S0_Pfiiiif)
        /*00d8*/ 	.short	0x0380
        /*00da*/ 	.short	0x0034


	//----- nvinfo : EIATTR_SW_WAR
	.align		4
.L_35:
        /*00dc*/ 	.byte	0x04, 0x36
        /*00de*/ 	.short	(.L_37 - .L_36)
.L_36:
        /*00e0*/ 	.word	0x00000008
.L_37:


//--------------------- .nv.callgraph             --------------------------
	.section	.nv.callgraph,"",@"SHT_CUDA_CALLGRAPH"
	.align	4
	.sectionentsize	8
	.align		4
        /*0000*/ 	.word	0x00000000
	.align		4
        /*0004*/ 	.word	0xffffffff
	.align		4
        /*0008*/ 	.word	0x00000000
	.align		4
        /*000c*/ 	.word	0xfffffffe
	.align		4
        /*0010*/ 	.word	0x00000000
	.align		4
        /*0014*/ 	.word	0xfffffffd
	.align		4
        /*0018*/ 	.word	0x00000000
	.align		4
        /*001c*/ 	.word	0xfffffffc


//--------------------- .text._Z10mha_kernelPKfS0_S0_Pfiiiif --------------------------
	.section	.text._Z10mha_kernelPKfS0_S0_Pfiiiif,"ax",@progbits
	.align	128
        .global         _Z10mha_kernelPKfS0_S0_Pfiiiif
        .type           _Z10mha_kernelPKfS0_S0_Pfiiiif,@function
        .size           _Z10mha_kernelPKfS0_S0_Pfiiiif,(.L_x_58 - _Z10mha_kernelPKfS0_S0_Pfiiiif)
        .other          _Z10mha_kernelPKfS0_S0_Pfiiiif,@"STO_CUDA_ENTRY STV_DEFAULT"
_Z10mha_kernelPKfS0_S0_Pfiiiif:
.text._Z10mha_kernelPKfS0_S0_Pfiiiif:
[----:B------:R-:W0:Y:S01]  /*0000*/  LDC R1, c[0x0][0x37c] ;  /* 0x0000df00ff017b82 */ /* 0x000e220000000800 */
[----:B------:R-:W1:Y:S07]  /*0010*/  S2R R2, SR_TID.X ;  /* 0x0000000000027919 */ /* 0x000e6e0000002100 */
[----:B------:R-:W1:Y:S01]  /*0020*/  S2UR UR4, SR_CTAID.X ;  /* 0x00000000000479c3 */ /* 0x000e620000002500 */
[----:B------:R-:W2:Y:S01]  /*0030*/  LDCU UR6, c[0x0][0x3a0] ;  /* 0x00007400ff0677ac */ /* 0x000ea20008000800 */
[----:B------:R-:W-:Y:S01]  /*0040*/  HFMA2 R3, -RZ, RZ, 0, 0 ;  /* 0x00000000ff037431 */ /* 0x000fe200000001ff */
[----:B0-----:R-:W-:Y:S01]  /*0050*/  IADD3 R1, PT, PT, R1, -0x1000, RZ ;  /* 0xfffff00001017810 */ /* 0x001fe20007ffe0ff */
[----:B------:R-:W0:Y:S03]  /*0060*/  LDCU UR5, c[0x0][0x3a8] ;  /* 0x00007500ff0577ac */ /* 0x000e260008000800 */
[----:B------:R-:W-:Y:S01]  /*0070*/  R2UR UR9, R1 ;  /* 0x00000000010972ca */ /* 0x000fe200000e0000 */
[----:B------:R-:W1:Y:S01]  /*0080*/  LDC R7, c[0x0][0x360] ;  /* 0x0000d800ff077b82 */ /* 0x000e620000000800 */
[----:B--2---:R-:W-:-:S02]  /*0090*/  IMAD.U32 R5, RZ, RZ, UR6 ;  /* 0x00000006ff057e24 */ /* 0x004fc4000f8e00ff */
[----:B-1----:R-:W-:-:S04]  /*00a0*/  IMAD.WIDE.U32 R2, R7, UR4, R2 ;  /* 0x0000000407027c25 */ /* 0x002fc8000f8e0002 */
[----:B0-----:R-:W-:-:S03]  /*00b0*/  IMAD.WIDE R6, R5, UR5, RZ ;  /* 0x0000000505067c25 */ /* 0x001fc6000f8e02ff */
[----:B------:R-:W-:-:S04]  /*00c0*/  ISETP.GE.U32.AND P0, PT, R2, R6, PT ;  /* 0x000000060200720c */ /* 0x000fc80003f06070 */
[----:B------:R-:W-:-:S13]  /*00d0*/  ISETP.GE.AND.EX P0, PT, R3, R7, PT, P0 ;  /* 0x000000070300720c */ /* 0x000fda0003f06300 */
[----:B------:R-:W-:Y:S05]  /*00e0*/  @P0 EXIT ;  /* 0x000000000000094d */ /* 0x000fea0003800000 */
[----:B------:R-:W-:Y:S01]  /*00f0*/  SHF.R.S32.HI R7, RZ, 0x1f, R5 ;  /* 0x0000001fff077819 */ /* 0x000fe20000011405 */
[----:B------:R-:W-:Y:S03]  /*0100*/  BSSY.RECONVERGENT B0, `(.L_x_0) ;  /* 0x0000025000007945 */ /* 0x000fe60003800200 */
[----:B------:R-:W-:-:S04]  /*0110*/  LOP3.LUT R0, R3, R7, RZ, 0xfc, !PT ;  /* 0x0000000703007212 */ /* 0x000fc800078efcff */
[----:B------:R-:W-:-:S13]  /*0120*/  ISETP.NE.U32.AND P0, PT, R0, RZ, PT ;  /* 0x000000ff0000720c */ /* 0x000fda0003f05070 */
[----:B------:R-:W-:Y:S05]  /*0130*/  @P0 BRA `(.L_x_1) ;  /* 0x0000000000580947 */ /* 0x000fea0003800000 */
[----:B------:R-:W0:Y:S01]  /*0140*/  I2F.U32.RP R0, R5 ;  /* 0x0000000500007306 */ /* 0x000e220000209000 */
[----:B------:R-:W-:-:S07]  /*0150*/  ISETP.NE.U32.AND P2, PT, R5, RZ, PT ;  /* 0x000000ff0500720c */ /* 0x000fce0003f45070 */
[----:B0-----:R-:W0:Y:S02]  /*0160*/  MUFU.RCP R0, R0 ;  /* 0x0000000000007308 */ /* 0x001e240000001000 */
[----:B0-----:R-:W-:Y:S02]  /*0170*/  VIADD R6, R0, 0xffffffe ;  /* 0x0ffffffe00067836 */ /* 0x001fe40000000000 */
[----:B------:R-:W-:-:S04]  /*0180*/  IMAD.MOV.U32 R0, RZ, RZ, RZ ;  /* 0x000000ffff007224 */ /* 0x000fc800078e00ff */
[----:B------:R0:W1:Y:S02]  /*0190*/  F2I.FTZ.U32.TRUNC.NTZ R7, R6 ;  /* 0x0000000600077305 */ /* 0x000064000021f000 */
[----:B0-----:R-:W-:Y:S01]  /*01a0*/  IMAD.MOV.U32 R6, RZ, RZ, RZ ;  /* 0x000000ffff067224 */ /* 0x001fe200078e00ff */
[----:B-1----:R-:W-:-:S05]  /*01b0*/  IADD3 R4, PT, PT, RZ, -R7, RZ ;  /* 0x80000007ff047210 */ /* 0x002fca0007ffe0ff */
[----:B------:R-:W-:-:S04]  /*01c0*/  IMAD R3, R4, R5, RZ ;  /* 0x0000000504037224 */ /* 0x000fc800078e02ff */
[----:B------:R-:W-:-:S06]  /*01d0*/  IMAD.HI.U32 R7, R7, R3, R6 ;  /* 0x0000000307077227 */ /* 0x000fcc00078e0006 */
[----:B------:R-:W-:-:S05]  /*01e0*/  IMAD.HI.U32 R7, R7, R2, RZ ;  /* 0x0000000207077227 */ /* 0x000fca00078e00ff */
[----:B------:R-:W-:-:S05]  /*01f0*/  IADD3 R4, PT, PT, -R7, RZ, RZ ;  /* 0x000000ff07047210 */ /* 0x000fca0007ffe1ff */
[----:B------:R-:W-:-:S05]  /*0200*/  IMAD R4, R5, R4, R2 ;  /* 0x0000000405047224 */ /* 0x000fca00078e0202 */
[----:B------:R-:W-:-:S13]  /*0210*/  ISETP.GE.U32.AND P0, PT, R4, R5, PT ;  /* 0x000000050400720c */ /* 0x000fda0003f06070 */
[----:B------:R-:W-:Y:S01]  /*0220*/  @P0 IMAD.IADD R4, R4, 0x1, -R5 ;  /* 0x0000000104040824 */ /* 0x000fe200078e0a05 */
[----:B------:R-:W-:-:S04]  /*0230*/  @P0 IADD3 R7, PT, PT, R7, 0x1, RZ ;  /* 0x0000000107070810 */ /* 0x000fc80007ffe0ff */
[----:B------:R-:W-:-:S13]  /*0240*/  ISETP.GE.U32.AND P1, PT, R4, R5, PT ;  /* 0x000000050400720c */ /* 0x000fda0003f26070 */
[----:B------:R-:W-:Y:S01]  /*0250*/  @P1 VIADD R7, R7, 0x1 ;  /* 0x0000000107071836 */ /* 0x000fe20000000000 */
[----:B------:R-:W-:-:S04]  /*0260*/  @!P2 LOP3.LUT R7, RZ, R5, RZ, 0x33, !PT ;  /* 0x00000005ff07a212 */ /* 0x000fc800078e33ff */
[----:B------:R-:W-:-:S05]  /*0270*/  IADD3 R3, PT, PT, -R7, RZ, RZ ;  /* 0x000000ff07037210 */ /* 0x000fca0007ffe1ff */
[----:B------:R-:W-:Y:S01]  /*0280*/  IMAD R2, R5, R3, R2 ;  /* 0x0000000305027224 */ /* 0x000fe200078e0202 */
[----:B------:R-:W-:Y:S06]  /*0290*/  BRA `(.L_x_2) ;  /* 0x00000000002c7947 */ /* 0x000fec0003800000 */
.L_x_1:
[----:B------:R-:W-:-:S07]  /*02a0*/  MOV R0, 0x2c0 ;  /* 0x000002c000007802 */ /* 0x000fce0000000f00 */
[----:B------:R-:W-:Y:S05]  /*02b0*/  CALL.REL.NOINC `($__internal_0_$__cuda_sm20_div_s64) ;  /* 0x00000034006c7944 */ /* 0x000fea0003c00000 */
[----:B------:R-:W0:Y:S01]  /*02c0*/  LDCU UR4, c[0x0][0x3a0] ;  /* 0x00007400ff0477ac */ /* 0x000e220008000800 */
[----:B------:R-:W-:-:S04]  /*02d0*/  IADD3 R9, P0, PT, RZ, -R6, RZ ;  /* 0x80000006ff097210 */ /* 0x000fc80007f1e0ff */
[----:B------:R-:W-:Y:S01]  /*02e0*/  IADD3.X R0, PT, PT, RZ, ~R8, RZ, P0, !PT ;  /* 0x80000008ff007210 */ /* 0x000fe200007fe4ff */
[----:B0-----:R-:W-:-:S04]  /*02f0*/  IMAD.U32 R5, RZ, RZ, UR4 ;  /* 0x00000004ff057e24 */ /* 0x001fc8000f8e00ff */
[-C--:B------:R-:W-:Y:S02]  /*0300*/  IMAD R0, R0, R5.reuse, RZ ;  /* 0x0000000500007224 */ /* 0x080fe400078e02ff */
[----:B------:R-:W-:-:S04]  /*0310*/  IMAD.WIDE.U32 R2, R9, R5, R2 ;  /* 0x0000000509027225 */ /* 0x000fc800078e0002 */
[----:B------:R-:W-:Y:S01]  /*0320*/  IMAD R9, R7, R9, R0 ;  /* 0x0000000907097224 */ /* 0x000fe200078e0200 */
[----:B------:R-:W-:-:S03]  /*0330*/  MOV R7, R6 ;  /* 0x0000000600077202 */ /* 0x000fc60000000f00 */
[----:B------:R-:W-:-:S07]  /*0340*/  IMAD.IADD R0, R3, 0x1, R9 ;  /* 0x0000000103007824 */ /* 0x000fce00078e0209 */
.L_x_2:
[----:B------:R-:W-:Y:S05]  /*0350*/  BSYNC.RECONVERGENT B0 ;  /* 0x0000000000007941 */ /* 0x000fea0003800200 */
.L_x_0:
[----:B------:R-:W0:Y:S01]  /*0360*/  LDC R3, c[0x0][0x3ac] ;  /* 0x0000eb00ff037b82 */ /* 0x000e220000000800 */
[----:B------:R-:W1:Y:S02]  /*0370*/  LDCU UR4, c[0x0][0x3a4] ;  /* 0x00007480ff0477ac */ /* 0x000e640008000800 */
[----:B-1----:R-:W-:Y:S01]  /*0380*/  USHF.R.S32.HI UR13, URZ, 0x1f, UR4 ;  /* 0x0000001fff0d7899 */ /* 0x002fe20008011404 */
[----:B0-----:R-:W-:Y:S01]  /*0390*/  ISETP.GE.AND P0, PT, R3, 0x1, PT ;  /* 0x000000010300780c */ /* 0x001fe20003f06270 */
[----:B------:R-:W-:Y:S01]  /*03a0*/  IMAD R26, R7, R3, RZ ;  /* 0x00000003071a7224 */ /* 0x000fe200078e02ff */
[----:B------:R-:W-:Y:S01]  /*03b0*/  IADD3 R8, PT, PT, R3, -0x1, RZ ;  /* 0xffffffff03087810 */ /* 0x000fe20007ffe0ff */
[----:B------:R-:W-:-:S03]  /*03c0*/  IMAD R7, R0, UR4, RZ ;  /* 0x0000000400077c24 */ /* 0x000fc6000f8e02ff */
[--C-:B------:R-:W-:Y:S01]  /*03d0*/  SHF.R.S32.HI R27, RZ, 0x1f, R26.reuse ;  /* 0x0000001fff1b7819 */ /* 0x100fe2000001141a */
[C---:B------:R-:W-:Y:S02]  /*03e0*/  IMAD R7, R2.reuse, UR13, R7 ;  /* 0x0000000d02077c24 */ /* 0x040fe4000f8e0207 */
[----:B------:R-:W-:-:S04]  /*03f0*/  IMAD.WIDE.U32 R24, R2, UR4, R26 ;  /* 0x0000000402187c25 */ /* 0x000fc8000f8e001a */
[----:B------:R-:W-:Y:S01]  /*0400*/  IMAD.IADD R0, R25, 0x1, R7 ;  /* 0x0000000119007824 */ /* 0x000fe200078e0207 */
[----:B------:R-:W-:Y:S06]  /*0410*/  @!P0 BRA `(.L_x_3) ;  /* 0x0000000000c08947 */ /* 0x000fec0003800000 */
[----:B------:R-:W-:Y:S01]  /*0420*/  ISETP.GE.U32.AND P1, PT, R8, 0xf, PT ;  /* 0x0000000f0800780c */ /* 0x000fe20003f26070 */
[----:B------:R-:W-:Y:S01]  /*0430*/  HFMA2 R2, -RZ, RZ, 0, 0 ;  /* 0x00000000ff027431 */ /* 0x000fe200000001ff */
[----:B------:R-:W-:-:S04]  /*0440*/  LOP3.LUT R6, R3, 0xf, RZ, 0xc0, !PT ;  /* 0x0000000f03067812 */ /* 0x000fc800078ec0ff */
[----:B------:R-:W-:-:S07]  /*0450*/  ISETP.NE.AND P2, PT, R6, RZ, PT ;  /* 0x000000ff0600720c */ /* 0x000fce0003f45270 */
[----:B------:R-:W-:Y:S06]  /*0460*/  @!P1 BRA `(.L_x_4) ;  /* 0x0000000000289947 */ /* 0x000fec0003800000 */
[----:B------:R-:W-:Y:S01]  /*0470*/  LOP3.LUT R2, R3, 0x7ffffff0, RZ, 0xc0, !PT ;  /* 0x7ffffff003027812 */ /* 0x000fe200078ec0ff */
[----:B------:R-:W-:-:S07]  /*0480*/  IMAD.MOV.U32 R7, RZ, RZ, RZ ;  /* 0x000000ffff077224 */ /* 0x000fce00078e00ff */
.L_x_5:
[C---:B0-----:R-:W-:Y:S02]  /*0490*/  LEA R4, R7.reuse, UR9, 0x2 ;  /* 0x0000000907047c11 */ /* 0x041fe4000f8e10ff */
[----:B------:R-:W-:-:S03]  /*04a0*/  IADD3 R7, PT, PT, R7, 0x10, RZ ;  /* 0x0000001007077810 */ /* 0x000fc60007ffe0ff */
[----:B------:R0:W-:Y:S01]  /*04b0*/  STL.128 [R4], RZ ;  /* 0x000000ff04007387 */ /* 0x0001e20000100c00 */
[----:B------:R-:W-:-:S03]  /*04c0*/  ISETP.NE.AND P1, PT, R7, R2, PT ;  /* 0x000000020700720c */ /* 0x000fc60003f25270 */
[----:B------:R0:W-:Y:S04]  /*04d0*/  STL.128 [R4+0x10], RZ ;  /* 0x000010ff04007387 */ /* 0x0001e80000100c00 */
[----:B------:R0:W-:Y:S04]  /*04e0*/  STL.128 [R4+0x20], RZ ;  /* 0x000020ff04007387 */ /* 0x0001e80000100c00 */
[----:B------:R0:W-:Y:S02]  /*04f0*/  STL.128 [R4+0x30], RZ ;  /* 0x000030ff04007387 */ /* 0x0001e40000100c00 */
[----:B------:R-:W-:Y:S05]  /*0500*/  @P1 BRA `(.L_x_5) ;  /* 0xfffffffc00e01947 */ /* 0x000fea000383ffff */
.L_x_4:
[----:B------:R-:W-:Y:S05]  /*0510*/  @!P2 BRA `(.L_x_3) ;  /* 0x000000000080a947 */ /* 0x000fea0003800000 */
[----:B------:R-:W-:Y:S02]  /*0520*/  ISETP.GE.U32.AND P1, PT, R6, 0x8, PT ;  /* 0x000000080600780c */ /* 0x000fe40003f26070 */
[----:B------:R-:W-:-:S04]  /*0530*/  LOP3.LUT R7, R3, 0x7, RZ, 0xc0, !PT ;  /* 0x0000000703077812 */ /* 0x000fc800078ec0ff */
[----:B------:R-:W-:-:S07]  /*0540*/  ISETP.NE.AND P2, PT, R7, RZ, PT ;  /* 0x000000ff0700720c */ /* 0x000fce0003f45270 */
[----:B------:R-:W-:Y:S06]  /*0550*/  @!P1 BRA `(.L_x_6) ;  /* 0x0000000000289947 */ /* 0x000fec0003800000 */
[C---:B0-----:R-:W-:Y:S01]  /*0560*/  LEA R4, R2.reuse, UR9, 0x2 ;  /* 0x0000000902047c11 */ /* 0x041fe2000f8e10ff */
[----:B------:R-:W-:-:S04]  /*0570*/  VIADD R2, R2, 0x8 ;  /* 0x0000000802027836 */ /* 0x000fc80000000000 */
[----:B------:R1:W-:Y:S04]  /*0580*/  STL [R4], RZ ;  /* 0x000000ff04007387 */ /* 0x0003e80000100800 */
[----:B------:R1:W-:Y:S04]  /*0590*/  STL [R4+0x4], RZ ;  /* 0x000004ff04007387 */ /* 0x0003e80000100800 */
[----:B------:R1:W-:Y:S04]  /*05a0*/  STL [R4+0x8], RZ ;  /* 0x000008ff04007387 */ /* 0x0003e80000100800 */
[----:B------:R1:W-:Y:S04]  /*05b0*/  STL [R4+0xc], RZ ;  /* 0x00000cff04007387 */ /* 0x0003e80000100800 */
[----:B------:R1:W-:Y:S04]  /*05c0*/  STL [R4+0x10], RZ ;  /* 0x000010ff04007387 */ /* 0x0003e80000100800 */
[----:B------:R1:W-:Y:S04]  /*05d0*/  STL [R4+0x14], RZ ;  /* 0x000014ff04007387 */ /* 0x0003e80000100800 */
[----:B------:R1:W-:Y:S04]  /*05e0*/  STL [R4+0x18], RZ ;  /* 0x000018ff04007387 */ /* 0x0003e80000100800 */
[----:B------:R1:W-:Y:S02]  /*05f0*/  STL [R4+0x1c], RZ ;  /* 0x00001cff04007387 */ /* 0x0003e40000100800 */
.L_x_6:
[----:B------:R-:W-:Y:S05]  /*0600*/  @!P2 BRA `(.L_x_3) ;  /* 0x000000000044a947 */ /* 0x000fea0003800000 */
[----:B------:R-:W-:Y:S02]  /*0610*/  ISETP.GE.U32.AND P1, PT, R7, 0x4, PT ;  /* 0x000000040700780c */ /* 0x000fe40003f26070 */
[----:B01----:R-:W-:-:S04]  /*0620*/  LOP3.LUT R4, R3, 0x3, RZ, 0xc0, !PT ;  /* 0x0000000303047812 */ /* 0x003fc800078ec0ff */
[----:B------:R-:W-:-:S07]  /*0630*/  ISETP.NE.AND P2, PT, R4, RZ, PT ;  /* 0x000000ff0400720c */ /* 0x000fce0003f45270 */
[C---:B------:R-:W-:Y:S02]  /*0640*/  @P1 LEA R6, R2.reuse, UR9, 0x2 ;  /* 0x0000000902061c11 */ /* 0x040fe4000f8e10ff */
[----:B------:R-:W-:-:S03]  /*0650*/  @P1 IADD3 R2, PT, PT, R2, 0x4, RZ ;  /* 0x0000000402021810 */ /* 0x000fc60007ffe0ff */
[----:B------:R2:W-:Y:S04]  /*0660*/  @P1 STL [R6], RZ ;  /* 0x000000ff06001387 */ /* 0x0005e80000100800 */
[----:B------:R2:W-:Y:S04]  /*0670*/  @P1 STL [R6+0x4], RZ ;  /* 0x000004ff06001387 */ /* 0x0005e80000100800 */
[----:B------:R2:W-:Y:S04]  /*0680*/  @P1 STL [R6+0x8], RZ ;  /* 0x000008ff06001387 */ /* 0x0005e80000100800 */
[----:B------:R2:W-:Y:S01]  /*0690*/  @P1 STL [R6+0xc], RZ ;  /* 0x00000cff06001387 */ /* 0x0005e20000100800 */
[----:B------:R-:W-:Y:S05]  /*06a0*/  @!P2 BRA `(.L_x_3) ;  /* 0x00000000001ca947 */ /* 0x000fea0003800000 */
[----:B------:R-:W-:-:S05]  /*06b0*/  UMOV UR4, URZ ;  /* 0x000000ff00047c82 */ /* 0x000fca0008000000 */
.L_x_7:
[C---:B--2---:R-:W-:Y:S01]  /*06c0*/  LEA R6, R2.reuse, UR9, 0x2 ;  /* 0x0000000902067c11 */ /* 0x044fe2000f8e10ff */
[----:B------:R-:W-:Y:S01]  /*06d0*/  UIADD3 UR4, UPT, UPT, UR4, 0x1, URZ ;  /* 0x0000000104047890 */ /* 0x000fe2000fffe0ff */
[----:B------:R-:W-:-:S03]  /*06e0*/  VIADD R2, R2, 0x1 ;  /* 0x0000000102027836 */ /* 0x000fc60000000000 */
[----:B------:R3:W-:Y:S02]  /*06f0*/  STL [R6], RZ ;  /* 0x000000ff06007387 */ /* 0x0007e40000100800 */
[----:B------:R-:W-:-:S13]  /*0700*/  ISETP.NE.AND P1, PT, R4, UR4, PT ;  /* 0x0000000404007c0c */ /* 0x000fda000bf25270 */
[----:B---3--:R-:W-:Y:S05]  /*0710*/  @P1 BRA `(.L_x_7) ;  /* 0xfffffffc00e81947 */ /* 0x008fea000383ffff */
.L_x_3:
[----:B------:R-:W3:Y:S01]  /*0720*/  LDCU.64 UR4, c[0x0][0x380] ;  /* 0x00007000ff0477ac */ /* 0x000ee20008000a00 */
[----:B------:R-:W-:Y:S01]  /*0730*/  ISETP.GE.AND P1, PT, R5, 0x1, PT ;  /* 0x000000010500780c */ /* 0x000fe20003f26270 */
[----:B------:R-:W-:Y:S01]  /*0740*/  BSSY.RECONVERGENT B0, `(.L_x_8) ;  /* 0x00000c5000007945 */ /* 0x000fe20003800200 */
[----:B------:R-:W-:Y:S01]  /*0750*/  MOV R7, 0xff800000 ;  /* 0xff80000000077802 */ /* 0x000fe20000000f00 */
[----:B------:R-:W4:Y:S01]  /*0760*/  LDCU.64 UR10, c[0x0][0x358] ;  /* 0x00006b00ff0a77ac */ /* 0x000f220008000a00 */
[----:B---3--:R-:W-:-:S04]  /*0770*/  LEA R22, P2, R24, UR4, 0x2 ;  /* 0x0000000418167c11 */ /* 0x008fc8000f8410ff */
[----:B------:R-:W-:-:S05]  /*0780*/  LEA.HI.X R23, R24, UR5, R0, 0x2, P2 ;  /* 0x0000000518177c11 */ /* 0x000fca00090f1400 */
[----:B----4-:R-:W-:Y:S05]  /*0790*/  @!P1 BRA `(.L_x_9) ;  /* 0x0000000800fc9947 */ /* 0x010fea0003800000 */
[----:B------:R-:W-:Y:S05]  /*07a0*/  @!P0 BRA `(.L_x_10) ;  /* 0x0000000800988947 */ /* 0x000fea0003800000 */
[C---:B------:R-:W-:Y:S01]  /*07b0*/  LOP3.LUT R9, R3.reuse, 0xf, RZ, 0xc0, !PT ;  /* 0x0000000f03097812 */ /* 0x040fe200078ec0ff */
[----:B------:R-:W-:Y:S01]  /*07c0*/  IMAD.MOV.U32 R7, RZ, RZ, -0x800000 ;  /* 0xff800000ff077424 */ /* 0x000fe200078e00ff */
[----:B------:R-:W-:-:S03]  /*07d0*/  LOP3.LUT R16, R3, 0x7, RZ, 0xc0, !PT ;  /* 0x0000000703107812 */ /* 0x000fc600078ec0ff */
[----:B------:R-:W-:Y:S01]  /*07e0*/  VIADD R2, R9, 0xffffffff ;  /* 0xffffffff09027836 */ /* 0x000fe20000000000 */
[----:B01----:R-:W-:-:S04]  /*07f0*/  IADD3 R4, PT, PT, R16, -0x1, RZ ;  /* 0xffffffff10047810 */ /* 0x003fc80007ffe0ff */
[----:B------:R-:W-:Y:S01]  /*0800*/  ISETP.GE.U32.AND P1, PT, R4, 0x3, PT ;  /* 0x000000030400780c */ /* 0x000fe20003f26070 */
[----:B------:R-:W-:Y:S01]  /*0810*/  HFMA2 R4, -RZ, RZ, 0, 0 ;  /* 0x00000000ff047431 */ /* 0x000fe200000001ff */
[----:B------:R-:W-:Y:S02]  /*0820*/  ISETP.GE.U32.AND P0, PT, R2, 0x7, PT ;  /* 0x000000070200780c */ /* 0x000fe40003f06070 */
[C---:B------:R-:W-:Y:S02]  /*0830*/  LOP3.LUT R2, R3.reuse, 0x7ffffff0, RZ, 0xc0, !PT ;  /* 0x7ffffff003027812 */ /* 0x040fe400078ec0ff */
[----:B------:R-:W-:-:S09]  /*0840*/  LOP3.LUT R3, R3, 0x3, RZ, 0xc0, !PT ;  /* 0x0000000303037812 */ /* 0x000fd200078ec0ff */
.L_x_16:
[----:B------:R-:W0:Y:S01]  /*0850*/  LDCU UR4, c[0x0][0x3a4] ;  /* 0x00007480ff0477ac */ /* 0x000e220008000800 */
[----:B------:R-:W-:Y:S01]  /*0860*/  ISETP.GE.U32.AND P2, PT, R8, 0xf, PT ;  /* 0x0000000f0800780c */ /* 0x000fe20003f46070 */
[----:B------:R-:W-:Y:S01]  /*0870*/  IMAD.MOV.U32 R10, RZ, RZ, R26 ;  /* 0x000000ffff0a7224 */ /* 0x000fe200078e001a */
[----:B------:R-:W-:Y:S01]  /*0880*/  MOV R11, R27 ;  /* 0x0000001b000b7202 */ /* 0x000fe20000000f00 */
[----:B--2---:R-:W-:Y:S01]  /*0890*/  IMAD.MOV.U32 R6, RZ, RZ, RZ ;  /* 0x000000ffff067224 */ /* 0x004fe200078e00ff */
[----:B------:R-:W-:Y:S01]  /*08a0*/  MOV R17, RZ ;  /* 0x000000ff00117202 */ /* 0x000fe20000000f00 */
[----:B0-----:R-:W-:-:S04]  /*08b0*/  IMAD.WIDE.U32 R10, R4, UR4, R10 ;  /* 0x00000004040a7c25 */ /* 0x001fc8000f8e000a */
[----:B------:R-:W-:-:S04]  /*08c0*/  IMAD R5, R4, UR13, R11 ;  /* 0x0000000d04057c24 */ /* 0x000fc8000f8e020b */
[----:B------:R-:W-:Y:S05]  /*08d0*/  @!P2 BRA `(.L_x_11) ;  /* 0x0000000000f4a947 */ /* 0x000fea0003800000 */
[----:B------:R-:W-:Y:S01]  /*08e0*/  IMAD.MOV.U32 R6, RZ, RZ, RZ ;  /* 0x000000ffff067224 */ /* 0x000fe200078e00ff */
[----:B------:R-:W-:Y:S01]  /*08f0*/  MOV R17, RZ ;  /* 0x000000ff00117202 */ /* 0x000fe20000000f00 */
[----:B------:R-:W0:Y:S01]  /*0900*/  LDCU.64 UR4, c[0x0][0x388] ;  /* 0x00007100ff0477ac */ /* 0x000e220008000a00 */
[----:B------:R-:W-:-:S05]  /*0910*/  NOP ;  /* 0x0000000000007918 */ /* 0x000fca0000000000 */
.L_x_12:
[C---:B------:R-:W-:Y:S01]  /*0920*/  IADD3 R13, P2, PT, R17.reuse, R10, RZ ;  /* 0x0000000a110d7210 */ /* 0x040fe20007f5e0ff */
[----:B------:R-:W-:-:S04]  /*0930*/  IMAD.WIDE.U32 R14, R17, 0x4, R22 ;  /* 0x00000004110e7825 */ /* 0x000fc800078e0016 */
[----:B------:R-:W-:Y:S01]  /*0940*/  IMAD.X R18, RZ, RZ, R5, P2 ;  /* 0x000000ffff127224 */ /* 0x000fe200010e0605 */
[C---:B0-----:R-:W-:Y:S01]  /*0950*/  LEA R12, P2, R13.reuse, UR4, 0x2 ;  /* 0x000000040d0c7c11 */ /* 0x041fe2000f8410ff */
[----:B------:R-:W2:Y:S03]  /*0960*/  LDG.E R19, desc[UR10][R14.64] ;  /* 0x0000000a0e137981 */ /* 0x000ea6000c1e1900 */
[----:B------:R-:W-:Y:S01]  /*0970*/  LEA.HI.X R13, R13, UR5, R18, 0x2, P2 ;  /* 0x000000050d0d7c11 */ /* 0x000fe200090f1412 */
[----:B------:R-:W3:Y:S04]  /*0980*/  LDG.E R21, desc[UR10][R14.64+0x8] ;  /* 0x0000080a0e157981 */ /* 0x000ee8000c1e1900 */
[----:B------:R-:W2:Y:S04]  /*0990*/  LDG.E R18, desc[UR10][R12.64] ;  /* 0x0000000a0c127981 */ /* 0x000ea8000c1e1900 */
[----:B------:R-:W3:Y:S04]  /*09a0*/  LDG.E R20, desc[UR10][R12.64+0x8] ;  /* 0x0000080a0c147981 */ /* 0x000ee8000c1e1900 */
[----:B------:R-:W4:Y:S04]  /*09b0*/  LDG.E R29, desc[UR10][R14.64+0x3c] ;  /* 0x00003c0a0e1d7981 */ /* 0x000f28000c1e1900 */
[----:B------:R-:W4:Y:S01]  /*09c0*/  LDG.E R28, desc[UR10][R12.64+0x3c] ;  /* 0x00003c0a0c1c7981 */ /* 0x000f22000c1e1900 */
[----:B--2---:R-:W-:-:S03]  /*09d0*/  FFMA R18, R19, R18, R6 ;  /* 0x0000001213127223 */ /* 0x004fc60000000006 */
[----:B------:R-:W2:Y:S04]  /*09e0*/  LDG.E R19, desc[UR10][R14.64+0x4] ;  /* 0x0000040a0e137981 */ /* 0x000ea8000c1e1900 */
[----:B------:R-:W2:Y:S02]  /*09f0*/  LDG.E R6, desc[UR10][R12.64+0x4] ;  /* 0x0000040a0c067981 */ /* 0x000ea4000c1e1900 */
[----:B--2---:R-:W-:Y:S02]  /*0a00*/  FFMA R6, R19, R6, R18 ;  /* 0x0000000613067223 */ /* 0x004fe40000000012 */
[----:B------:R-:W2:Y:S04]  /*0a10*/  LDG.E R19, desc[UR10][R14.64+0xc] ;  /* 0x00000c0a0e137981 */ /* 0x000ea8000c1e1900 */
[----:B------:R-:W2:Y:S01]  /*0a20*/  LDG.E R18, desc[UR10][R12.64+0xc] ;  /* 0x00000c0a0c127981 */ /* 0x000ea2000c1e1900 */
[----:B---3--:R-:W-:-:S03]  /*0a30*/  FFMA R6, R21, R20, R6 ;  /* 0x0000001415067223 */ /* 0x008fc60000000006 */
[----:B------:R-:W3:Y:S04]  /*0a40*/  LDG.E R21, desc[UR10][R14.64+0x10] ;  /* 0x0000100a0e157981 */ /* 0x000ee8000c1e1900 */
[----:B------:R-:W3:Y:S01]  /*0a50*/  LDG.E R20, desc[UR10][R12.64+0x10] ;  /* 0x0000100a0c147981 */ /* 0x000ee2000c1e1900 */
[----:B--2---:R-:W-:-:S03]  /*0a60*/  FFMA R6, R19, R18, R6 ;  /* 0x0000001213067223 */ /* 0x004fc60000000006 */
        /* <DEDUP_REMOVED lines=23> */
[----:B------:R-:W-:Y:S01]  /*0be0*/  IADD3 R17, PT, PT, R17, 0x10, RZ ;  /* 0x0000001011117810 */ /* 0x000fe20007ffe0ff */
[----:B--2---:R-:W-:Y:S02]  /*0bf0*/  FFMA R6, R19, R18, R6 ;  /* 0x0000001213067223 */ /* 0x004fe40000000006 */
[----:B------:R-:W2:Y:S04]  /*0c00*/  LDG.E R19, desc[UR10][R14.64+0x34] ;  /* 0x0000340a0e137981 */ /* 0x000ea8000c1e1900 */
[----:B------:R-:W2:Y:S01]  /*0c10*/  LDG.E R18, desc[UR10][R12.64+0x34] ;  /* 0x0000340a0c127981 */ /* 0x000ea2000c1e1900 */
[----:B---3--:R-:W-:-:S03]  /*0c20*/  FFMA R20, R21, R20, R6 ;  /* 0x0000001415147223 */ /* 0x008fc60000000006 */
[----:B------:R-:W3:Y:S04]  /*0c30*/  LDG.E R6, desc[UR10][R14.64+0x38] ;  /* 0x0000380a0e067981 */ /* 0x000ee8000c1e1900 */
[----:B------:R-:W3:Y:S01]  /*0c40*/  LDG.E R21, desc[UR10][R12.64+0x38] ;  /* 0x0000380a0c157981 */ /* 0x000ee2000c1e1900 */
[----:B------:R-:W-:Y:S01]  /*0c50*/  ISETP.NE.AND P2, PT, R17, R2, PT ;  /* 0x000000021100720c */ /* 0x000fe20003f45270 */
[----:B--2---:R-:W-:-:S04]  /*0c60*/  FFMA R19, R19, R18, R20 ;  /* 0x0000001213137223 */ /* 0x004fc80000000014 */
[----:B---3--:R-:W-:-:S04]  /*0c70*/  FFMA R6, R6, R21, R19 ;  /* 0x0000001506067223 */ /* 0x008fc80000000013 */
[----:B----4-:R-:W-:-:S04]  /*0c80*/  FFMA R6, R29, R28, R6 ;  /* 0x0000001c1d067223 */ /* 0x010fc80000000006 */
[----:B------:R-:W-:Y:S05]  /*0c90*/  @P2 BRA `(.L_x_12) ;  /* 0xfffffffc00202947 */ /* 0x000fea000383ffff */
[----:B------:R-:W-:-:S07]  /*0ca0*/  IMAD.MOV.U32 R17, RZ, RZ, R2 ;  /* 0x000000ffff117224 */ /* 0x000fce00078e0002 */
.L_x_11:
[----:B------:R-:W-:-:S13]  /*0cb0*/  ISETP.NE.AND P2, PT, R9, RZ, PT ;  /* 0x000000ff0900720c */ /* 0x000fda0003f45270 */
[----:B------:R-:W-:Y:S05]  /*0cc0*/  @!P2 BRA `(.L_x_13) ;  /* 0x000000040028a947 */ /* 0x000fea0003800000 */
[----:B------:R-:W-:Y:S01]  /*0cd0*/  ISETP.NE.AND P3, PT, R16, RZ, PT ;  /* 0x000000ff1000720c */ /* 0x000fe20003f65270 */
[----:B------:R-:W-:-:S12]  /*0ce0*/  @!P0 BRA `(.L_x_14) ;  /* 0x00000000007c8947 */ /* 0x000fd80003800000 */
[----:B------:R-:W0:Y:S01]  /*0cf0*/  LDCU.64 UR4, c[0x0][0x388] ;  /* 0x00007100ff0477ac */ /* 0x000e220008000a00 */
[C---:B------:R-:W-:Y:S01]  /*0d00*/  IADD3 R13, P2, PT, R17.reuse, R10, RZ ;  /* 0x0000000a110d7210 */ /* 0x040fe20007f5e0ff */
[----:B------:R-:W-:-:S03]  /*0d10*/  IMAD.WIDE.U32 R14, R17, 0x4, R22 ;  /* 0x00000004110e7825 */ /* 0x000fc600078e0016 */
[----:B------:R-:W-:Y:S02]  /*0d20*/  IADD3.X R18, PT, PT, RZ, R5, RZ, P2, !PT ;  /* 0x00000005ff127210 */ /* 0x000fe400017fe4ff */
[----:B------:R-:W2:Y:S04]  /*0d30*/  LDG.E R19, desc[UR10][R14.64] ;  /* 0x0000000a0e137981 */ /* 0x000ea8000c1e1900 */
[----:B------:R-:W3:Y:S04]  /*0d40*/  LDG.E R21, desc[UR10][R14.64+0x8] ;  /* 0x0000080a0e157981 */ /* 0x000ee8000c1e1900 */
[----:B------:R-:W4:Y:S01]  /*0d50*/  LDG.E R29, desc[UR10][R14.64+0x1c] ;  /* 0x00001c0a0e1d7981 */ /* 0x000f22000c1e1900 */
[----:B0-----:R-:W-:-:S04]  /*0d60*/  LEA R12, P2, R13, UR4, 0x2 ;  /* 0x000000040d0c7c11 */ /* 0x001fc8000f8410ff */
[----:B------:R-:W-:-:S05]  /*0d70*/  LEA.HI.X R13, R13, UR5, R18, 0x2, P2 ;  /* 0x000000050d0d7c11 */ /* 0x000fca00090f1412 */
[----:B------:R-:W2:Y:S04]  /*0d80*/  LDG.E R18, desc[UR10][R12.64] ;  /* 0x0000000a0c127981 */ /* 0x000ea8000c1e1900 */
[----:B------:R-:W3:Y:S04]  /*0d90*/  LDG.E R20, desc[UR10][R12.64+0x8] ;  /* 0x0000080a0c147981 */ /* 0x000ee8000c1e1900 */
        /* <DEDUP_REMOVED lines=17> */
[----:B--2---:R-:W-:-:S04]  /*0eb0*/  FFMA R19, R19, R18, R20 ;  /* 0x0000001213137223 */ /* 0x004fc80000000014 */
[----:B---3--:R-:W-:-:S04]  /*0ec0*/  FFMA R6, R6, R21, R19 ;  /* 0x0000001506067223 */ /* 0x008fc80000000013 */
[----:B----4-:R-:W-:-:S07]  /*0ed0*/  FFMA R6, R29, R28, R6 ;  /* 0x0000001c1d067223 */ /* 0x010fce0000000006 */
.L_x_14:
[----:B------:R-:W-:Y:S05]  /*0ee0*/  @!P3 BRA `(.L_x_13) ;  /* 0x0000000000a0b947 */ /* 0x000fea0003800000 */
[----:B------:R-:W-:Y:S01]  /*0ef0*/  ISETP.NE.AND P3, PT, R3, RZ, PT ;  /* 0x000000ff0300720c */ /* 0x000fe20003f65270 */
[----:B------:R-:W-:-:S12]  /*0f00*/  @!P1 BRA `(.L_x_15) ;  /* 0x00000000004c9947 */ /* 0x000fd80003800000 */
[----:B------:R-:W0:Y:S01]  /*0f10*/  LDCU.64 UR4, c[0x0][0x388] ;  /* 0x00007100ff0477ac */ /* 0x000e220008000a00 */
[C---:B------:R-:W-:Y:S01]  /*0f20*/  IADD3 R13, P2, PT, R17.reuse, R10, RZ ;  /* 0x0000000a110d7210 */ /* 0x040fe20007f5e0ff */
[----:B------:R-:W-:-:S04]  /*0f30*/  IMAD.WIDE.U32 R14, R17, 0x4, R22 ;  /* 0x00000004110e7825 */ /* 0x000fc800078e0016 */
[----:B------:R-:W-:Y:S01]  /*0f40*/  IMAD.X R18, RZ, RZ, R5, P2 ;  /* 0x000000ffff127224 */ /* 0x000fe200010e0605 */
[----:B------:R-:W2:Y:S04]  /*0f50*/  LDG.E R19, desc[UR10][R14.64] ;  /* 0x0000000a0e137981 */ /* 0x000ea8000c1e1900 */
[----:B------:R-:W3:Y:S01]  /*0f60*/  LDG.E R29, desc[UR10][R14.64+0xc] ;  /* 0x00000c0a0e1d7981 */ /* 0x000ee2000c1e1900 */
[----:B0-----:R-:W-:-:S04]  /*0f70*/  LEA R12, P2, R13, UR4, 0x2 ;  /* 0x000000040d0c7c11 */ /* 0x001fc8000f8410ff */
[----:B------:R-:W-:-:S05]  /*0f80*/  LEA.HI.X R13, R13, UR5, R18, 0x2, P2 ;  /* 0x000000050d0d7c11 */ /* 0x000fca00090f1412 */
[----:B------:R-:W2:Y:S04]  /*0f90*/  LDG.E R18, desc[UR10][R12.64] ;  /* 0x0000000a0c127981 */ /* 0x000ea8000c1e1900 */
[----:B------:R-:W4:Y:S04]  /*0fa0*/  LDG.E R20, desc[UR10][R12.64+0x4] ;  /* 0x0000040a0c147981 */ /* 0x000f28000c1e1900 */
[----:B------:R-:W5:Y:S04]  /*0fb0*/  LDG.E R21, desc[UR10][R12.64+0x8] ;  /* 0x0000080a0c157981 */ /* 0x000f68000c1e1900 */
[----:B------:R-:W3:Y:S01]  /*0fc0*/  LDG.E R28, desc[UR10][R12.64+0xc] ;  /* 0x00000c0a0c1c7981 */ /* 0x000ee2000c1e1900 */
[----:B--2---:R-:W-:-:S03]  /*0fd0*/  FFMA R18, R19, R18, R6 ;  /* 0x0000001213127223 */ /* 0x004fc60000000006 */
[----:B------:R-:W4:Y:S04]  /*0fe0*/  LDG.E R19, desc[UR10][R14.64+0x4] ;  /* 0x0000040a0e137981 */ /* 0x000f28000c1e1900 */
[----:B------:R-:W5:Y:S01]  /*0ff0*/  LDG.E R6, desc[UR10][R14.64+0x8] ;  /* 0x0000080a0e067981 */ /* 0x000f62000c1e1900 */
[----:B------:R-:W-:Y:S01]  /*1000*/  IADD3 R17, PT, PT, R17, 0x4, RZ ;  /* 0x0000000411117810 */ /* 0x000fe20007ffe0ff */
[----:B----4-:R-:W-:-:S04]  /*1010*/  FFMA R19, R19, R20, R18 ;  /* 0x0000001413137223 */ /* 0x010fc80000000012 */
[----:B-----5:R-:W-:-:S04]  /*1020*/  FFMA R6, R6, R21, R19 ;  /* 0x0000001506067223 */ /* 0x020fc80000000013 */
[----:B---3--:R-:W-:-:S07]  /*1030*/  FFMA R6, R29, R28, R6 ;  /* 0x0000001c1d067223 */ /* 0x008fce0000000006 */
.L_x_15:
[----:B------:R-:W-:Y:S05]  /*1040*/  @!P3 BRA `(.L_x_13) ;  /* 0x000000000048b947 */ /* 0x000fea0003800000 */
[----:B------:R-:W0:Y:S01]  /*1050*/  LDCU.64 UR4, c[0x0][0x388] ;  /* 0x00007100ff0477ac */ /* 0x000e220008000a00 */
[C---:B------:R-:W-:Y:S01]  /*1060*/  IADD3 R11, P2, PT, R17.reuse, R10, RZ ;  /* 0x0000000a110b7210 */ /* 0x040fe20007f5e0ff */
[----:B------:R-:W-:-:S03]  /*1070*/  IMAD.WIDE.U32 R12, R17, 0x4, R22 ;  /* 0x00000004110c7825 */ /* 0x000fc600078e0016 */
[----:B------:R-:W-:Y:S02]  /*1080*/  IADD3.X R14, PT, PT, RZ, R5, RZ, P2, !PT ;  /* 0x00000005ff0e7210 */ /* 0x000fe400017fe4ff */
[----:B------:R-:W2:Y:S01]  /*1090*/  LDG.E R5, desc[UR10][R12.64] ;  /* 0x0000000a0c057981 */ /* 0x000ea2000c1e1900 */
[----:B0-----:R-:W-:-:S04]  /*10a0*/  LEA R10, P2, R11, UR4, 0x2 ;  /* 0x000000040b0a7c11 */ /* 0x001fc8000f8410ff */
[----:B------:R-:W-:-:S05]  /*10b0*/  LEA.HI.X R11, R11, UR5, R14, 0x2, P2 ;  /* 0x000000050b0b7c11 */ /* 0x000fca00090f140e */
[----:B------:R-:W2:Y:S01]  /*10c0*/  LDG.E R14, desc[UR10][R10.64] ;  /* 0x0000000a0a0e7981 */ /* 0x000ea2000c1e1900 */
[----:B------:R-:W-:Y:S01]  /*10d0*/  ISETP.NE.AND P2, PT, R3, 0x1, PT ;  /* 0x000000010300780c */ /* 0x000fe20003f45270 */
[----:B--2---:R-:W-:-:S12]  /*10e0*/  FFMA R6, R5, R14, R6 ;  /* 0x0000000e05067223 */ /* 0x004fd80000000006 */
[----:B------:R-:W-:Y:S05]  /*10f0*/  @!P2 BRA `(.L_x_13) ;  /* 0x00000000001ca947 */ /* 0x000fea0003800000 */
[----:B------:R-:W-:Y:S01]  /*1100*/  ISETP.NE.AND P2, PT, R3, 0x2, PT ;  /* 0x000000020300780c */ /* 0x000fe20003f45270 */
[----:B------:R-:W2:Y:S04]  /*1110*/  LDG.E R5, desc[UR10][R12.64+0x4] ;  /* 0x0000040a0c057981 */ /* 0x000ea8000c1e1900 */
[----:B------:R-:W2:Y:S08]  /*1120*/  LDG.E R14, desc[UR10][R10.64+0x4] ;  /* 0x0000040a0a0e7981 */ /* 0x000eb0000c1e1900 */
[----:B------:R-:W3:Y:S04]  /*1130*/  @P2 LDG.E R15, desc[UR10][R12.64+0x8] ;  /* 0x0000080a0c0f2981 */ /* 0x000ee8000c1e1900 */
[----:B------:R-:W3:Y:S01]  /*1140*/  @P2 LDG.E R17, desc[UR10][R10.64+0x8] ;  /* 0x0000080a0a112981 */ /* 0x000ee2000c1e1900 */
[----:B--2---:R-:W-:-:S04]  /*1150*/  FFMA R6, R5, R14, R6 ;  /* 0x0000000e05067223 */ /* 0x004fc80000000006 */
[----:B---3--:R-:W-:-:S07]  /*1160*/  @P2 FFMA R6, R15, R17, R6 ;  /* 0x000000110f062223 */ /* 0x008fce0000000006 */
.L_x_13:
[----:B------:R-:W0:Y:S01]  /*1170*/  LDCU UR5, c[0x0][0x3a0] ;  /* 0x00007400ff0577ac */ /* 0x000e220008000800 */
[----:B------:R-:W-:Y:S01]  /*1180*/  VIADD R4, R4, 0x1 ;  /* 0x0000000104047836 */ /* 0x000fe20000000000 */
[----:B------:R-:W1:Y:S01]  /*1190*/  LDCU UR4, c[0x0][0x3b0] ;  /* 0x00007600ff0477ac */ /* 0x000e620008000800 */
[----:B0-----:R-:W-:-:S04]  /*11a0*/  MOV R5, UR5 ;  /* 0x0000000500057c02 */ /* 0x001fc80008000f00 */
[----:B------:R-:W-:Y:S01]  /*11b0*/  ISETP.NE.AND P3, PT, R4, R5, PT ;  /* 0x000000050400720c */ /* 0x000fe20003f65270 */
[----:B-1----:R-:W-:-:S05]  /*11c0*/  FMUL R6, R6, UR4 ;  /* 0x0000000406067c20 */ /* 0x002fca0008400000 */
[----:B------:R-:W-:-:S04]  /*11d0*/  FSETP.GT.AND P2, PT, R6, R7, PT ;  /* 0x000000070600720b */ /* 0x000fc80003f44000 */
[----:B------:R-:W-:-:S03]  /*11e0*/  FSEL R7, R6, R7, P2 ;  /* 0x0000000706077208 */ /* 0x000fc60001000000 */
[----:B------:R-:W-:Y:S06]  /*11f0*/  @!P3 BRA `(.L_x_9) ;  /* 0x000000000064b947 */ /* 0x000fec0003800000 */
[----:B------:R-:W-:Y:S05]  /*1200*/  BRA `(.L_x_16) ;  /* 0xfffffff400907947 */ /* 0x000fea000383ffff */
.L_x_10:
[----:B------:R-:W3:Y:S01]  /*1210*/  LDCU UR4, c[0x0][0x3b0] ;  /* 0x00007600ff0477ac */ /* 0x000ee20008000800 */
[C---:B------:R-:W-:Y:S01]  /*1220*/  ISETP.GE.U32.AND P0, PT, R5.reuse, 0x4, PT ;  /* 0x000000040500780c */ /* 0x040fe20003f06070 */
[----:B------:R-:W-:Y:S01]  /*1230*/  BSSY.RECONVERGENT B1, `(.L_x_17) ;  /* 0x000000e000017945 */ /* 0x000fe20003800200 */
[----:B------:R-:W-:Y:S02]  /*1240*/  LOP3.LUT R3, R5, 0x3, RZ, 0xc0, !PT ;  /* 0x0000000305037812 */ /* 0x000fe400078ec0ff */
[----:B------:R-:W-:Y:S02]  /*1250*/  MOV R7, 0xff800000 ;  /* 0xff80000000077802 */ /* 0x000fe40000000f00 */
[----:B------:R-:W-:Y:S01]  /*1260*/  ISETP.NE.AND P2, PT, R3, RZ, PT ;  /* 0x000000ff0300720c */ /* 0x000fe20003f45270 */
[----:B---3--:R-:W-:-:S06]  /*1270*/  FMUL R2, RZ, UR4 ;  /* 0x00000004ff027c20 */ /* 0x008fcc0008400000 */
[----:B------:R-:W-:Y:S06]  /*1280*/  @!P0 BRA `(.L_x_18) ;  /* 0x0000000000208947 */ /* 0x000fec0003800000 */
[----:B01----:R-:W-:Y:S01]  /*1290*/  LOP3.LUT R4, R5, 0x7ffffffc, RZ, 0xc0, !PT ;  /* 0x7ffffffc05047812 */ /* 0x003fe200078ec0ff */
[----:B------:R-:W-:Y:S01]  /*12a0*/  IMAD.MOV.U32 R9, RZ, RZ, RZ ;  /* 0x000000ffff097224 */ /* 0x000fe200078e00ff */
[----:B------:R-:W-:-:S07]  /*12b0*/  MOV R7, 0xff800000 ;  /* 0xff80000000077802 */ /* 0x000fce0000000f00 */
.L_x_19:
[----:B------:R-:W-:Y:S02]  /*12c0*/  IADD3 R9, PT, PT, R9, 0x4, RZ ;  /* 0x0000000409097810 */ /* 0x000fe40007ffe0ff */
[CC--:B------:R-:W-:Y:S02]  /*12d0*/  FSETP.GT.AND P0, PT, R2.reuse, R7.reuse, PT ;  /* 0x000000070200720b */ /* 0x0c0fe40003f04000 */
[----:B------:R-:W-:Y:S02]  /*12e0*/  ISETP.NE.AND P1, PT, R9, R4, PT ;  /* 0x000000040900720c */ /* 0x000fe40003f25270 */
[----:B------:R-:W-:-:S11]  /*12f0*/  FSEL R7, R2, R7, P0 ;  /* 0x0000000702077208 */ /* 0x000fd60000000000 */
[----:B------:R-:W-:Y:S05]  /*1300*/  @P1 BRA `(.L_x_19) ;  /* 0xfffffffc00ec1947 */ /* 0x000fea000383ffff */
.L_x_18:
[----:B------:R-:W-:Y:S05]  /*1310*/  BSYNC.RECONVERGENT B1 ;  /* 0x0000000000017941 */ /* 0x000fea0003800200 */
.L_x_17:
[----:B------:R-:W-:Y:S05]  /*1320*/  @!P2 BRA `(.L_x_9) ;  /* 0x000000000018a947 */ /* 0x000fea0003800000 */
[----:B01----:R-:W-:-:S07]  /*1330*/  IMAD.MOV.U32 R4, RZ, RZ, RZ ;  /* 0x000000ffff047224 */ /* 0x003fce00078e00ff */
.L_x_20:
[----:B------:R-:W-:Y:S02]  /*1340*/  IADD3 R4, PT, PT, R4, 0x1, RZ ;  /* 0x0000000104047810 */ /* 0x000fe40007ffe0ff */
[----:B------:R-:W-:Y:S02]  /*1350*/  FSETP.GT.AND P1, PT, R2, R7, PT ;  /* 0x000000070200720b */ /* 0x000fe40003f24000 */
[----:B------:R-:W-:Y:S02]  /*1360*/  ISETP.NE.AND P0, PT, R4, R3, PT ;  /* 0x000000030400720c */ /* 0x000fe40003f05270 */
[----:B------:R-:W-:-:S11]  /*1370*/  FSEL R7, R2, R7, P1 ;  /* 0x0000000702077208 */ /* 0x000fd60000800000 */
[----:B------:R-:W-:Y:S05]  /*1380*/  @P0 BRA `(.L_x_20) ;  /* 0xfffffffc00ec0947 */ /* 0x000fea000383ffff */
.L_x_9:
[----:B------:R-:W-:Y:S05]  /*1390*/  BSYNC.RECONVERGENT B0 ;  /* 0x0000000000007941 */ /* 0x000fea0003800200 */
.L_x_8:
[----:B------:R-:W-:Y:S01]  /*13a0*/  ISETP.GE.AND P0, PT, R5, 0x1, PT ;  /* 0x000000010500780c */ /* 0x000fe20003f06270 */
[----:B------:R-:W-:Y:S01]  /*13b0*/  BSSY.RECONVERGENT B1, `(.L_x_21) ;  /* 0x00001b6000017945 */ /* 0x000fe20003800200 */
[----:B--2---:R-:W-:-:S11]  /*13c0*/  HFMA2 R6, -RZ, RZ, 0, 0 ;  /* 0x00000000ff067431 */ /* 0x004fd600000001ff */
[----:B------:R-:W-:Y:S05]  /*13d0*/  @!P0 BRA `(.L_x_22) ;  /* 0x0000001800cc8947 */ /* 0x000fea0003800000 */
[----:B------:R-:W2:Y:S02]  /*13e0*/  LDCU UR4, c[0x0][0x3ac] ;  /* 0x00007580ff0477ac */ /* 0x000ea40008000800 */
[----:B--2---:R-:W-:-:S09]  /*13f0*/  UISETP.GE.AND UP0, UPT, UR4, 0x1, UPT ;  /* 0x000000010400788c */ /* 0x004fd2000bf06270 */
[----:B------:R-:W-:Y:S05]  /*1400*/  BRA.U !UP0, `(.L_x_23) ;  /* 0x00000015084c7547 */ /* 0x000fea000b800000 */
[----:B------:R-:W2:Y:S01]  /*1410*/  LDCU.64 UR14, c[0x0][0x380] ;  /* 0x00007000ff0e77ac */ /* 0x000ea20008000a00 */
[----:B------:R-:W-:Y:S01]  /*1420*/  IMAD.MOV.U32 R6, RZ, RZ, RZ ;  /* 0x000000ffff067224 */ /* 0x000fe200078e00ff */
[----:B------:R-:W-:Y:S02]  /*1430*/  ULOP3.LUT UR18, UR4, 0x7, URZ, 0xc0, !UPT ;  /* 0x0000000704127892 */ /* 0x000fe4000f8ec0ff */
[----:B------:R-:W-:Y:S02]  /*1440*/  ULOP3.LUT UR7, UR4, 0x7ffffff0, URZ, 0xc0, !UPT ;  /* 0x7ffffff004077892 */ /* 0x000fe4000f8ec0ff */
[----:B------:R-:W-:Y:S02]  /*1450*/  UIADD3 UR16, UPT, UPT, UR4, -0x1, URZ ;  /* 0xffffffff04107890 */ /* 0x000fe4000fffe0ff */
[----:B------:R-:W-:Y:S02]  /*1460*/  ULOP3.LUT UR17, UR4, 0xf, URZ, 0xc0, !UPT ;  /* 0x0000000f04117892 */ /* 0x000fe4000f8ec0ff */
[----:B------:R-:W-:-:S02]  /*1470*/  ULOP3.LUT UR8, UR4, 0x3, URZ, 0xc0, !UPT ;  /* 0x0000000304087892 */ /* 0x000fc4000f8ec0ff */
[----:B------:R-:W-:Y:S02]  /*1480*/  UIADD3 UR19, UPT, UPT, UR18, -0x1, URZ ;  /* 0xffffffff12137890 */ /* 0x000fe4000fffe0ff */
[----:B------:R-:W-:Y:S01]  /*1490*/  UIADD3 UR6, UPT, UPT, -UR7, URZ, URZ ;  /* 0x000000ff07067290 */ /* 0x000fe2000fffe1ff */
[----:B--2---:R-:W-:Y:S01]  /*14a0*/  LEA R2, P1, R24, UR14, 0x2 ;  /* 0x0000000e18027c11 */ /* 0x004fe2000f8210ff */
[----:B------:R-:W-:-:S03]  /*14b0*/  UMOV UR4, URZ ;  /* 0x000000ff00047c82 */ /* 0x000fc60008000000 */
[----:B------:R-:W-:Y:S02]  /*14c0*/  IADD3 R2, P0, PT, R2, 0x20, RZ ;  /* 0x0000002002027810 */ /* 0x000fe40007f1e0ff */
[----:B------:R-:W-:-:S04]  /*14d0*/  LEA.HI.X R3, R24, UR15, R0, 0x2, P1 ;  /* 0x0000000f18037c11 */ /* 0x000fc800088f1400 */
[----:B------:R-:W-:-:S07]  /*14e0*/  IADD3.X R3, PT, PT, RZ, R3, RZ, P0, !PT ;  /* 0x00000003ff037210 */ /* 0x000fce00007fe4ff */
.L_x_34:
[----:B--2---:R-:W2:Y:S01]  /*14f0*/  LDCU UR5, c[0x0][0x3a4] ;  /* 0x00007480ff0577ac */ /* 0x004ea20008000800 */
[----:B------:R-:W-:Y:S01]  /*1500*/  MOV R20, R26 ;  /* 0x0000001a00147202 */ /* 0x000fe20000000f00 */
[----:B------:R-:W-:Y:S01]  /*1510*/  IMAD.U32 R9, RZ, RZ, UR13 ;  /* 0x0000000dff097e24 */ /* 0x000fe2000f8e00ff */
[----:B------:R-:W-:Y:S01]  /*1520*/  MOV R21, R27 ;  /* 0x0000001b00157202 */ /* 0x000fe20000000f00 */
[----:B------:R-:W-:Y:S01]  /*1530*/  UISETP.GE.U32.AND UP1, UPT, UR16, 0xf, UPT ;  /* 0x0000000f1000788c */ /* 0x000fe2000bf26070 */
[----:B0-----:R-:W-:Y:S01]  /*1540*/  IMAD.MOV.U32 R12, RZ, RZ, RZ ;  /* 0x000000ffff0c7224 */ /* 0x001fe200078e00ff */
[----:B--2---:R-:W-:-:S05]  /*1550*/  MOV R5, UR5 ;  /* 0x0000000500057c02 */ /* 0x004fca0008000f00 */
[----:B------:R-:W-:-:S04]  /*1560*/  IMAD.WIDE.U32 R20, R5, UR4, R20 ;  /* 0x0000000405147c25 */ /* 0x000fc8000f8e0014 */
[----:B------:R-:W-:Y:S02]  /*1570*/  HFMA2 R5, -RZ, RZ, 0, 0 ;  /* 0x00000000ff057431 */ /* 0x000fe400000001ff */
[----:B01-34-:R-:W-:Y:S01]  /*1580*/  IMAD R4, R9, UR4, R21 ;  /* 0x0000000409047c24 */ /* 0x01bfe2000f8e0215 */
[----:B------:R-:W-:Y:S06]  /*1590*/  BRA.U !UP1, `(.L_x_24) ;  /* 0x0000000509147547 */ /* 0x000fec000b800000 */
[----:B------:R-:W0:Y:S01]  /*15a0*/  LDCU.64 UR14, c[0x0][0x388] ;  /* 0x00007100ff0e77ac */ /* 0x000e220008000a00 */
[----:B------:R-:W-:Y:S01]  /*15b0*/  MOV R12, RZ ;  /* 0x000000ff000c7202 */ /* 0x000fe20000000f00 */
[----:B------:R-:W-:Y:S01]  /*15c0*/  IMAD.MOV.U32 R15, RZ, RZ, R2 ;  /* 0x000000ffff0f7224 */ /* 0x000fe200078e0002 */
[----:B------:R-:W-:Y:S01]  /*15d0*/  MOV R14, R3 ;  /* 0x00000003000e7202 */ /* 0x000fe20000000f00 */
[----:B------:R-:W-:Y:S01]  /*15e0*/  UMOV UR5, UR6 ;  /* 0x0000000600057c82 */ /* 0x000fe20008000000 */
[----:B0-----:R-:W-:-:S04]  /*15f0*/  LEA R16, P0, R20, UR14, 0x2 ;  /* 0x0000000e14107c11 */ /* 0x001fc8000f8010ff */
[----:B------:R-:W-:Y:S02]  /*1600*/  IADD3 R16, P1, PT, R16, 0x20, RZ ;  /* 0x0000002010107810 */ /* 0x000fe40007f3e0ff */
[----:B------:R-:W-:-:S04]  /*1610*/  LEA.HI.X R17, R20, UR15, R4, 0x2, P0 ;  /* 0x0000000f14117c11 */ /* 0x000fc800080f1404 */
[----:B------:R-:W-:-:S07]  /*1620*/  IADD3.X R17, PT, PT, RZ, R17, RZ, P1, !PT ;  /* 0x00000011ff117210 */ /* 0x000fce0000ffe4ff */
.L_x_25:
[----:B------:R-:W-:Y:S01]  /*1630*/  IMAD.MOV.U32 R10, RZ, RZ, R16 ;  /* 0x000000ffff0a7224 */ /* 0x000fe200078e0010 */
[----:B------:R-:W-:Y:S01]  /*1640*/  MOV R11, R17 ;  /* 0x00000011000b7202 */ /* 0x000fe20000000f00 */
[----:B------:R-:W-:Y:S01]  /*1650*/  IMAD.MOV.U32 R9, RZ, RZ, R14 ;  /* 0x000000ffff097224 */ /* 0x000fe200078e000e */
[----:B------:R-:W-:-:S03]  /*1660*/  MOV R8, R15 ;  /* 0x0000000f00087202 */ /* 0x000fc60000000f00 */
[----:B------:R-:W2:Y:S04]  /*1670*/  LDG.E R15, desc[UR10][R10.64+-0x20] ;  /* 0xffffe00a0a0f7981 */ /* 0x000ea8000c1e1900 */
[----:B------:R-:W2:Y:S04]  /*1680*/  LDG.E R13, desc[UR10][R8.64+-0x20] ;  /* 0xffffe00a080d7981 */ /* 0x000ea8000c1e1900 */
[----:B------:R-:W3:Y:S04]  /*1690*/  LDG.E R16, desc[UR10][R8.64+-0x1c] ;  /* 0xffffe40a08107981 */ /* 0x000ee8000c1e1900 */
[----:B------:R-:W3:Y:S04]  /*16a0*/  LDG.E R17, desc[UR10][R10.64+-0x1c] ;  /* 0xffffe40a0a117981 */ /* 0x000ee8000c1e1900 */
[----:B------:R-:W4:Y:S04]  /*16b0*/  LDG.E R5, desc[UR10][R8.64+-0x18] ;  /* 0xffffe80a08057981 */ /* 0x000f28000c1e1900 */
[----:B------:R-:W4:Y:S01]  /*16c0*/  LDG.E R14, desc[UR10][R10.64+-0x18] ;  /* 0xffffe80a0a0e7981 */ /* 0x000f22000c1e1900 */
[----:B--2---:R-:W-:-:S03]  /*16d0*/  FFMA R15, R13, R15, R12 ;  /* 0x0000000f0d0f7223 */ /* 0x004fc6000000000c */
[----:B------:R-:W2:Y:S04]  /*16e0*/  LDG.E R12, desc[UR10][R8.64+-0x14] ;  /* 0xffffec0a080c7981 */ /* 0x000ea8000c1e1900 */
[----:B------:R-:W2:Y:S01]  /*16f0*/  LDG.E R13, desc[UR10][R10.64+-0x14] ;  /* 0xffffec0a0a0d7981 */ /* 0x000ea2000c1e1900 */
[----:B---3--:R-:W-:-:S03]  /*1700*/  FFMA R18, R16, R17, R15 ;  /* 0x0000001110127223 */ /* 0x008fc6000000000f */
[----:B------:R-:W3:Y:S04]  /*1710*/  LDG.E R16, desc[UR10][R8.64+-0x10] ;  /* 0xfffff00a08107981 */ /* 0x000ee8000c1e1900 */
[----:B------:R-:W3:Y:S01]  /*1720*/  LDG.E R15, desc[UR10][R10.64+-0x10] ;  /* 0xfffff00a0a0f7981 */ /* 0x000ee2000c1e1900 */
[----:B----4-:R-:W-:-:S03]  /*1730*/  FFMA R17, R5, R14, R18 ;  /* 0x0000000e05117223 */ /* 0x010fc60000000012 */
        /* <DEDUP_REMOVED lines=32> */
[----:B------:R-:W-:Y:S01]  /*1940*/  UIADD3 UR5, UPT, UPT, UR5, 0x10, URZ ;  /* 0x0000001005057890 */ /* 0x000fe2000fffe0ff */
[----:B---3--:R-:W-:-:S03]  /*1950*/  FFMA R18, R16, R15, R17 ;  /* 0x0000000f10127223 */ /* 0x008fc60000000011 */
[----:B------:R-:W-:Y:S01]  /*1960*/  UISETP.NE.AND UP0, UPT, UR5, URZ, UPT ;  /* 0x000000ff0500728c */ /* 0x000fe2000bf05270 */
[----:B------:R-:W-:Y:S02]  /*1970*/  IADD3 R15, P0, PT, R8, 0x40, RZ ;  /* 0x00000040080f7810 */ /* 0x000fe40007f1e0ff */
[----:B------:R-:W-:Y:S01]  /*1980*/  IADD3 R16, P1, PT, R10, 0x40, RZ ;  /* 0x000000400a107810 */ /* 0x000fe20007f3e0ff */
[----:B----4-:R-:W-:Y:S01]  /*1990*/  FFMA R5, R5, R14, R18 ;  /* 0x0000000e05057223 */ /* 0x010fe20000000012 */
[----:B------:R-:W-:Y:S02]  /*19a0*/  IADD3.X R14, PT, PT, RZ, R9, RZ, P0, !PT ;  /* 0x00000009ff0e7210 */ /* 0x000fe400007fe4ff */
[----:B------:R-:W-:Y:S01]  /*19b0*/  IADD3.X R17, PT, PT, RZ, R11, RZ, P1, !PT ;  /* 0x0000000bff117210 */ /* 0x000fe20000ffe4ff */
[----:B--2---:R-:W-:Y:S01]  /*19c0*/  FFMA R12, R12, R13, R5 ;  /* 0x0000000d0c0c7223 */ /* 0x004fe20000000005 */
[----:B------:R-:W-:Y:S07]  /*19d0*/  BRA.U UP0, `(.L_x_25) ;  /* 0xfffffffd00147547 */ /* 0x000fee000b83ffff */
[----:B------:R-:W-:-:S07]  /*19e0*/  IMAD.U32 R5, RZ, RZ, UR7 ;  /* 0x00000007ff057e24 */ /* 0x000fce000f8e00ff */
.L_x_24:
[----:B------:R-:W-:-:S09]  /*19f0*/  UISETP.NE.AND UP0, UPT, UR17, URZ, UPT ;  /* 0x000000ff1100728c */ /* 0x000fd2000bf05270 */
[----:B------:R-:W-:Y:S05]  /*1a00*/  BRA.U !UP0, `(.L_x_26) ;  /* 0x0000000508387547 */ /* 0x000fea000b800000 */
[----:B------:R-:W-:Y:S02]  /*1a10*/  UIADD3 UR5, UPT, UPT, UR17, -0x1, URZ ;  /* 0xffffffff11057890 */ /* 0x000fe4000fffe0ff */
[----:B------:R-:W-:Y:S02]  /*1a20*/  UISETP.NE.AND UP3, UPT, UR18, URZ, UPT ;  /* 0x000000ff1200728c */ /* 0x000fe4000bf65270 */
[----:B------:R-:W-:-:S09]  /*1a30*/  UISETP.GE.U32.AND UP2, UPT, UR5, 0x7, UPT ;  /* 0x000000070500788c */ /* 0x000fd2000bf46070 */
[----:B------:R-:W-:Y:S05]  /*1a40*/  BRA.U !UP2, `(.L_x_27) ;  /* 0x000000010a7c7547 */ /* 0x000fea000b800000 */
[----:B------:R-:W0:Y:S01]  /*1a50*/  LDCU.64 UR14, c[0x0][0x388] ;  /* 0x00007100ff0e77ac */ /* 0x000e220008000a00 */
[C---:B------:R-:W-:Y:S01]  /*1a60*/  IADD3 R11, P0, PT, R5.reuse, R20, RZ ;  /* 0x00000014050b7210 */ /* 0x040fe20007f1e0ff */
[----:B------:R-:W-:-:S03]  /*1a70*/  IMAD.WIDE.U32 R8, R5, 0x4, R22 ;  /* 0x0000000405087825 */ /* 0x000fc600078e0016 */
[----:B------:R-:W-:Y:S02]  /*1a80*/  IADD3.X R14, PT, PT, RZ, R4, RZ, P0, !PT ;  /* 0x00000004ff0e7210 */ /* 0x000fe400007fe4ff */
[----:B------:R-:W2:Y:S04]  /*1a90*/  LDG.E R13, desc[UR10][R8.64] ;  /* 0x0000000a080d7981 */ /* 0x000ea8000c1e1900 */
[----:B------:R-:W3:Y:S04]  /*1aa0*/  LDG.E R15, desc[UR10][R8.64+0x4] ;  /* 0x0000040a080f7981 */ /* 0x000ee8000c1e1900 */
[----:B------:R-:W4:Y:S01]  /*1ab0*/  LDG.E R17, desc[UR10][R8.64+0x8] ;  /* 0x0000080a08117981 */ /* 0x000f22000c1e1900 */
[----:B0-----:R-:W-:-:S03]  /*1ac0*/  LEA R10, P0, R11, UR14, 0x2 ;  /* 0x0000000e0b0a7c11 */ /* 0x001fc6000f8010ff */
[----:B------:R-:W5:Y:S01]  /*1ad0*/  LDG.E R19, desc[UR10][R8.64+0x1c] ;  /* 0x00001c0a08137981 */ /* 0x000f62000c1e1900 */
[----:B------:R-:W-:-:S05]  /*1ae0*/  LEA.HI.X R11, R11, UR15, R14, 0x2, P0 ;  /* 0x0000000f0b0b7c11 */ /* 0x000fca00080f140e */
[----:B------:R-:W2:Y:S04]  /*1af0*/  LDG.E R14, desc[UR10][R10.64] ;  /* 0x0000000a0a0e7981 */ /* 0x000ea8000c1e1900 */
[----:B------:R-:W3:Y:S04]  /*1b00*/  LDG.E R16, desc[UR10][R10.64+0x4] ;  /* 0x0000040a0a107981 */ /* 0x000ee8000c1e1900 */
[----:B------:R-:W4:Y:S04]  /*1b10*/  LDG.E R18, desc[UR10][R10.64+0x8] ;  /* 0x0000080a0a127981 */ /* 0x000f28000c1e1900 */
[----:B------:R-:W5:Y:S01]  /*1b20*/  LDG.E R28, desc[UR10][R10.64+0x1c] ;  /* 0x00001c0a0a1c7981 */ /* 0x000f62000c1e1900 */
[----:B--2---:R-:W-:-:S03]  /*1b30*/  FFMA R14, R13, R14, R12 ;  /* 0x0000000e0d0e7223 */ /* 0x004fc6000000000c */
[----:B------:R-:W2:Y:S04]  /*1b40*/  LDG.E R13, desc[UR10][R8.64+0xc] ;  /* 0x00000c0a080d7981 */ /* 0x000ea8000c1e1900 */
[----:B------:R-:W2:Y:S01]  /*1b50*/  LDG.E R12, desc[UR10][R10.64+0xc] ;  /* 0x00000c0a0a0c7981 */ /* 0x000ea2000c1e1900 */
[----:B---3--:R-:W-:-:S03]  /*1b60*/  FFMA R14, R15, R16, R14 ;  /* 0x000000100f0e7223 */ /* 0x008fc6000000000e */
[----:B------:R-:W3:Y:S01]  /*1b70*/  LDG.E R15, desc[UR10][R10.64+0x10] ;  /* 0x0000100a0a0f7981 */ /* 0x000ee2000c1e1900 */
[----:B----4-:R-:W-:-:S03]  /*1b80*/  FFMA R18, R17, R18, R14 ;  /* 0x0000001211127223 */ /* 0x010fc6000000000e */
[----:B------:R-:W3:Y:S04]  /*1b90*/  LDG.E R14, desc[UR10][R8.64+0x10] ;  /* 0x0000100a080e7981 */ /* 0x000ee8000c1e1900 */
[----:B------:R-:W4:Y:S04]  /*1ba0*/  LDG.E R16, desc[UR10][R8.64+0x14] ;  /* 0x0000140a08107981 */ /* 0x000f28000c1e1900 */
[----:B------:R-:W4:Y:S01]  /*1bb0*/  LDG.E R17, desc[UR10][R10.64+0x14] ;  /* 0x0000140a0a117981 */ /* 0x000f22000c1e1900 */
[----:B--2---:R-:W-:-:S03]  /*1bc0*/  FFMA R13, R13, R12, R18 ;  /* 0x0000000c0d0d7223 */ /* 0x004fc60000000012 */
[----:B------:R-:W2:Y:S04]  /*1bd0*/  LDG.E R12, desc[UR10][R8.64+0x18] ;  /* 0x0000180a080c7981 */ /* 0x000ea8000c1e1900 */
[----:B------:R-:W2:Y:S01]  /*1be0*/  LDG.E R18, desc[UR10][R10.64+0x18] ;  /* 0x0000180a0a127981 */ /* 0x000ea2000c1e1900 */
[----:B---3--:R-:W-:-:S04]  /*1bf0*/  FFMA R13, R14, R15, R13 ;  /* 0x0000000f0e0d7223 */ /* 0x008fc8000000000d */
[----:B----4-:R-:W-:Y:S01]  /*1c00*/  FFMA R13, R16, R17, R13 ;  /* 0x00000011100d7223 */ /* 0x010fe2000000000d */
[----:B------:R-:W-:-:S03]  /*1c10*/  IADD3 R5, PT, PT, R5, 0x8, RZ ;  /* 0x0000000805057810 */ /* 0x000fc60007ffe0ff */
[----:B--2---:R-:W-:-:S04]  /*1c20*/  FFMA R12, R12, R18, R13 ;  /* 0x000000120c0c7223 */ /* 0x004fc8000000000d */
[----:B-----5:R-:W-:-:S07]  /*1c30*/  FFMA R12, R19, R28, R12 ;  /* 0x0000001c130c7223 */ /* 0x020fce000000000c */
.L_x_27:
[----:B------:R-:W-:Y:S05]  /*1c40*/  BRA.U !UP3, `(.L_x_26) ;  /* 0x000000010ba87547 */ /* 0x000fea000b800000 */
[----:B------:R-:W-:Y:S02]  /*1c50*/  UISETP.GE.U32.AND UP2, UPT, UR19, 0x3, UPT ;  /* 0x000000031300788c */ /* 0x000fe4000bf46070 */
[----:B------:R-:W-:-:S07]  /*1c60*/  UISETP.NE.AND UP3, UPT, UR8, URZ, UPT ;  /* 0x000000ff0800728c */ /* 0x000fce000bf65270 */
[----:B------:R-:W-:Y:S05]  /*1c70*/  BRA.U !UP2, `(.L_x_28) ;  /* 0x000000010a4c7547 */ /* 0x000fea000b800000 */
[----:B------:R-:W0:Y:S01]  /*1c80*/  LDCU.64 UR14, c[0x0][0x388] ;  /* 0x00007100ff0e77ac */ /* 0x000e220008000a00 */
[C---:B------:R-:W-:Y:S01]  /*1c90*/  IADD3 R9, P0, PT, R5.reuse, R20, RZ ;  /* 0x0000001405097210 */ /* 0x040fe20007f1e0ff */
[----:B------:R-:W-:-:S04]  /*1ca0*/  IMAD.WIDE.U32 R10, R5, 0x4, R22 ;  /* 0x00000004050a7825 */ /* 0x000fc800078e0016 */
[----:B------:R-:W-:Y:S01]  /*1cb0*/  IMAD.X R14, RZ, RZ, R4, P0 ;  /* 0x000000ffff0e7224 */ /* 0x000fe200000e0604 */
        /* <DEDUP_REMOVED lines=10> */
[----:B------:R-:W-:Y:S01]  /*1d60*/  IADD3 R5, PT, PT, R5, 0x4, RZ ;  /* 0x0000000405057810 */ /* 0x000fe20007ffe0ff */
[----:B--2---:R-:W-:-:S04]  /*1d70*/  FFMA R14, R15, R14, R12 ;  /* 0x0000000e0f0e7223 */ /* 0x004fc8000000000c */
[----:B---3--:R-:W-:-:S04]  /*1d80*/  FFMA R14, R17, R16, R14 ;  /* 0x00000010110e7223 */ /* 0x008fc8000000000e */
[----:B----4-:R-:W-:-:S04]  /*1d90*/  FFMA R13, R13, R18, R14 ;  /* 0x000000120d0d7223 */ /* 0x010fc8000000000e */
[----:B-----5:R-:W-:-:S07]  /*1da0*/  FFMA R12, R28, R19, R13 ;  /* 0x000000131c0c7223 */ /* 0x020fce000000000d */
.L_x_28:
[----:B------:R-:W-:Y:S05]  /*1db0*/  BRA.U !UP3, `(.L_x_26) ;  /* 0x000000010b4c7547 */ /* 0x000fea000b800000 */
        /* <DEDUP_REMOVED lines=8> */
[----:B------:R-:W-:Y:S01]  /*1e40*/  UISETP.NE.AND UP2, UPT, UR8, 0x1, UPT ;  /* 0x000000010800788c */ /* 0x000fe2000bf45270 */
[----:B--2---:R-:W-:-:S08]  /*1e50*/  FFMA R12, R5, R13, R12 ;  /* 0x0000000d050c7223 */ /* 0x004fd0000000000c */
[----:B------:R-:W-:Y:S05]  /*1e60*/  BRA.U !UP2, `(.L_x_26) ;  /* 0x000000010a207547 */ /* 0x000fea000b800000 */
[----:B------:R-:W-:Y:S01]  /*1e70*/  UISETP.NE.AND UP2, UPT, UR8, 0x2, UPT ;  /* 0x000000020800788c */ /* 0x000fe2000bf45270 */
[----:B------:R-:W2:Y:S04]  /*1e80*/  LDG.E R5, desc[UR10][R10.64+0x4] ;  /* 0x0000040a0a057981 */ /* 0x000ea8000c1e1900 */
[----:B------:R-:W2:Y:S01]  /*1e90*/  LDG.E R13, desc[UR10][R8.64+0x4] ;  /* 0x0000040a080d7981 */ /* 0x000ea2000c1e1900 */
[----:B------:R-:W-:-:S13]  /*1ea0*/  PLOP3.LUT P0, PT, PT, PT, UP2, 0x80, 0x8 ;  /* 0x000000000008781c */ /* 0x000fda0003f0f028 */
[----:B------:R-:W3:Y:S04]  /*1eb0*/  @P0 LDG.E R15, desc[UR10][R10.64+0x8] ;  /* 0x0000080a0a0f0981 */ /* 0x000ee8000c1e1900 */
[----:B------:R-:W3:Y:S01]  /*1ec0*/  @P0 LDG.E R14, desc[UR10][R8.64+0x8] ;  /* 0x0000080a080e0981 */ /* 0x000ee2000c1e1900 */
[----:B--2---:R-:W-:-:S04]  /*1ed0*/  FFMA R12, R5, R13, R12 ;  /* 0x0000000d050c7223 */ /* 0x004fc8000000000c */
[----:B---3--:R-:W-:-:S07]  /*1ee0*/  @P0 FFMA R12, R15, R14, R12 ;  /* 0x0000000e0f0c0223 */ /* 0x008fce000000000c */
.L_x_26:
[----:B------:R-:W0:Y:S01]  /*1ef0*/  LDCU UR5, c[0x0][0x3b0] ;  /* 0x00007600ff0577ac */ /* 0x000e220008000800 */
[----:B------:R-:W-:Y:S02]  /*1f00*/  HFMA2 R8, -RZ, RZ, 3.7421875, 0 ;  /* 0x437c0000ff087431 */ /* 0x000fe400000001ff */
[----:B------:R-:W-:Y:S02]  /*1f10*/  IMAD.MOV.U32 R5, RZ, RZ, 0x3bbb989d ;  /* 0x3bbb989dff057424 */ /* 0x000fe400078e00ff */
[----:B0-----:R-:W-:Y:S01]  /*1f20*/  FFMA R12, R12, UR5, -R7 ;  /* 0x000000050c0c7c23 */ /* 0x001fe20008000807 */
[----:B------:R-:W-:-:S03]  /*1f30*/  UMOV UR5, URZ ;  /* 0x000000ff00057c82 */ /* 0x000fc60008000000 */
[----:B------:R-:W-:-:S04]  /*1f40*/  FFMA.SAT R5, R12, R5, 0.5 ;  /* 0x3f0000000c057423 */ /* 0x000fc80000002005 */
[----:B------:R-:W-:-:S04]  /*1f50*/  FFMA.RM R5, R5, R8, 12582913 ;  /* 0x4b40000105057423 */ /* 0x000fc80000004008 */
[C---:B------:R-:W-:Y:S01]  /*1f60*/  FADD R9, R5.reuse, -12583039 ;  /* 0xcb40007f05097421 */ /* 0x040fe20000000000 */
[----:B------:R-:W-:-:S03]  /*1f70*/  SHF.L.U32 R5, R5, 0x17, RZ ;  /* 0x0000001705057819 */ /* 0x000fc600000006ff */
[----:B------:R-:W-:-:S04]  /*1f80*/  FFMA R9, R12, 1.4426950216293334961, -R9 ;  /* 0x3fb8aa3b0c097823 */ /* 0x000fc80000000809 */
[----:B------:R-:W-:-:S04]  /*1f90*/  FFMA R9, R12, 1.925963033500011079e-08, R9 ;  /* 0x32a570600c097823 */ /* 0x000fc80000000009 */
[----:B------:R-:W0:Y:S02]  /*1fa0*/  MUFU.EX2 R8, R9 ;  /* 0x0000000900087308 */ /* 0x000e240000000800 */
[----:B0-----:R-:W-:-:S04]  /*1fb0*/  FMUL R5, R5, R8 ;  /* 0x0000000805057220 */ /* 0x001fc80000400000 */
[----:B------:R-:W-:Y:S01]  /*1fc0*/  FADD R6, R5, R6 ;  /* 0x0000000605067221 */ /* 0x000fe20000000000 */
[----:B------:R-:W-:Y:S06]  /*1fd0*/  BRA.U !UP1, `(.L_x_29) ;  /* 0x0000000109cc7547 */ /* 0x000fec000b800000 */
[----:B------:R-:W0:Y:S01]  /*1fe0*/  LDCU.64 UR14, c[0x0][0x390] ;  /* 0x00007200ff0e77ac */ /* 0x000e220008000a00 */
[----:B------:R-:W-:-:S05]  /*1ff0*/  UMOV UR5, URZ ;  /* 0x000000ff00057c82 */ /* 0x000fca0008000000 */
.L_x_30:
[----:B------:R-:W-:Y:S01]  /*2000*/  IADD3 R8, P0, PT, R20, UR5, RZ ;  /* 0x0000000514087c10 */ /* 0x000fe2000ff1e0ff */
[----:B------:R-:W-:-:S04]  /*2010*/  ULEA UR12, UR5, UR9, 0x2 ;  /* 0x00000009050c7291 */ /* 0x000fc8000f8e10ff */
[----:B------:R-:W-:Y:S01]  /*2020*/  IMAD.X R9, RZ, RZ, R4, P0 ;  /* 0x000000ffff097224 */ /* 0x000fe200000e0604 */
[----:B0-----:R-:W-:-:S04]  /*2030*/  LEA R28, P0, R8, UR14, 0x2 ;  /* 0x0000000e081c7c11 */ /* 0x001fc8000f8010ff */
[----:B------:R-:W-:Y:S02]  /*2040*/  LEA.HI.X R29, R8, UR15, R9, 0x2, P0 ;  /* 0x0000000f081d7c11 */ /* 0x000fe400080f1409 */
[----:B------:R-:W2:Y:S04]  /*2050*/  LDL.128 R8, [UR12] ;  /* 0x0000000cff087983 */ /* 0x000ea80008100c00 */
[----:B------:R-:W2:Y:S04]  /*2060*/  LDG.E R14, desc[UR10][R28.64+0x4] ;  /* 0x0000040a1c0e7981 */ /* 0x000ea8000c1e1900 */
[----:B------:R-:W3:Y:S04]  /*2070*/  LDG.E R15, desc[UR10][R28.64+0x8] ;  /* 0x0000080a1c0f7981 */ /* 0x000ee8000c1e1900 */
[----:B------:R-:W4:Y:S04]  /*2080*/  LDG.E R12, desc[UR10][R28.64] ;  /* 0x0000000a1c0c7981 */ /* 0x000f28000c1e1900 */
[----:B-1----:R-:W5:Y:S04]  /*2090*/  LDG.E R16, desc[UR10][R28.64+0xc] ;  /* 0x00000c0a1c107981 */ /* 0x002f68000c1e1900 */
[----:B------:R-:W5:Y:S04]  /*20a0*/  LDG.E R18, desc[UR10][R28.64+0x14] ;  /* 0x0000140a1c127981 */ /* 0x000f68000c1e1900 */
[----:B------:R-:W5:Y:S04]  /*20b0*/  LDG.E R17, desc[UR10][R28.64+0x18] ;  /* 0x0000180a1c117981 */ /* 0x000f68000c1e1900 */
[----:B------:R-:W5:Y:S01]  /*20c0*/  LDG.E R19, desc[UR10][R28.64+0x1c] ;  /* 0x00001c0a1c137981 */ /* 0x000f62000c1e1900 */
[C---:B--2---:R-:W-:Y:S01]  /*20d0*/  FFMA R13, R5.reuse, R14, R9 ;  /* 0x0000000e050d7223 */ /* 0x044fe20000000009 */
[C---:B---3--:R-:W-:Y:S01]  /*20e0*/  FFMA R14, R5.reuse, R15, R10 ;  /* 0x0000000f050e7223 */ /* 0x048fe2000000000a */
[C---:B----4-:R-:W-:Y:S01]  /*20f0*/  FFMA R12, R5.reuse, R12, R8 ;  /* 0x0000000c050c7223 */ /* 0x050fe20000000008 */
[----:B-----5:R-:W-:-:S02]  /*2100*/  FFMA R15, R5, R16, R11 ;  /* 0x00000010050f7223 */ /* 0x020fc4000000000b */
[----:B------:R-:W2:Y:S04]  /*2110*/  LDL.128 R8, [UR12+0x10] ;  /* 0x0000100cff087983 */ /* 0x000ea80008100c00 */
[----:B------:R-:W3:Y:S04]  /*2120*/  LDG.E R16, desc[UR10][R28.64+0x10] ;  /* 0x0000100a1c107981 */ /* 0x000ee8000c1e1900 */
[----:B------:R0:W-:Y:S04]  /*2130*/  STL.128 [UR12], R12 ;  /* 0x0000000cff007987 */ /* 0x0001e80008100c0c */
[----:B0-----:R-:W4:Y:S01]  /*2140*/  LDL.128 R12, [UR12+0x20] ;  /* 0x0000200cff0c7983 */ /* 0x001f220008100c00 */
[C---:B--2---:R-:W-:Y:S01]  /*2150*/  FFMA R9, R5.reuse, R18, R9 ;  /* 0x0000001205097223 */ /* 0x044fe20000000009 */
[C---:B------:R-:W-:Y:S01]  /*2160*/  FFMA R10, R5.reuse, R17, R10 ;  /* 0x00000011050a7223 */ /* 0x040fe2000000000a */
[C---:B------:R-:W-:Y:S01]  /*2170*/  FFMA R11, R5.reuse, R19, R11 ;  /* 0x00000013050b7223 */ /* 0x040fe2000000000b */
[----:B------:R-:W4:Y:S01]  /*2180*/  LDG.E R18, desc[UR10][R28.64+0x24] ;  /* 0x0000240a1c127981 */ /* 0x000f22000c1e1900 */
[----:B---3--:R-:W-:-:S03]  /*2190*/  FFMA R8, R5, R16, R8 ;  /* 0x0000001005087223 */ /* 0x008fc60000000008 */
[----:B------:R-:W2:Y:S04]  /*21a0*/  LDG.E R19, desc[UR10][R28.64+0x20] ;  /* 0x0000200a1c137981 */ /* 0x000ea8000c1e1900 */
[----:B------:R-:W3:Y:S04]  /*21b0*/  LDG.E R17, desc[UR10][R28.64+0x28] ;  /* 0x0000280a1c117981 */ /* 0x000ee8000c1e1900 */
[----:B------:R-:W5:Y:S04]  /*21c0*/  LDG.E R16, desc[UR10][R28.64+0x2c] ;  /* 0x00002c0a1c107981 */ /* 0x000f68000c1e1900 */
[----:B------:R0:W-:Y:S04]  /*21d0*/  STL.128 [UR12+0x10], R8 ;  /* 0x00001008ff007987 */ /* 0x0001e80008100c0c */
[----:B0-----:R-:W5:Y:S04]  /*21e0*/  LDG.E R8, desc[UR10][R28.64+0x30] ;  /* 0x0000300a1c087981 */ /* 0x001f68000c1e1900 */
[----:B------:R-:W5:Y:S04]  /*21f0*/  LDG.E R10, desc[UR10][R28.64+0x34] ;  /* 0x0000340a1c0a7981 */ /* 0x000f68000c1e1900 */
[----:B------:R-:W5:Y:S01]  /*2200*/  LDG.E R9, desc[UR10][R28.64+0x38] ;  /* 0x0000380a1c097981 */ /* 0x000f62000c1e1900 */
[C---:B----4-:R-:W-:Y:S01]  /*2210*/  FFMA R13, R5.reuse, R18, R13 ;  /* 0x00000012050d7223 */ /* 0x050fe2000000000d */
[C---:B--2---:R-:W-:Y:S01]  /*2220*/  FFMA R12, R5.reuse, R19, R12 ;  /* 0x00000013050c7223 */ /* 0x044fe2000000000c */
[C---:B---3--:R-:W-:Y:S01]  /*2230*/  FFMA R14, R5.reuse, R17, R14 ;  /* 0x00000011050e7223 */ /* 0x048fe2000000000e */
[----:B-----5:R-:W-:-:S02]  /*2240*/  FFMA R15, R5, R16, R15 ;  /* 0x00000010050f7223 */ /* 0x020fc4000000000f */
[----:B------:R-:W2:Y:S04]  /*2250*/  LDL.128 R16, [UR12+0x30] ;  /* 0x0000300cff107983 */ /* 0x000ea80008100c00 */
[----:B------:R0:W-:Y:S04]  /*2260*/  STL.128 [UR12+0x20], R12 ;  /* 0x0000200cff007987 */ /* 0x0001e80008100c0c */
[----:B0-----:R-:W3:Y:S01]  /*2270*/  LDG.E R12, desc[UR10][R28.64+0x3c] ;  /* 0x00003c0a1c0c7981 */ /* 0x001ee2000c1e1900 */
[----:B------:R-:W-:-:S04]  /*2280*/  UIADD3 UR5, UPT, UPT, UR5, 0x10, URZ ;  /* 0x0000001005057890 */ /* 0x000fc8000fffe0ff */
[----:B------:R-:W-:Y:S01]  /*2290*/  UISETP.NE.AND UP1, UPT, UR5, UR7, UPT ;  /* 0x000000070500728c */ /* 0x000fe2000bf25270 */
[C---:B--2---:R-:W-:Y:S01]  /*22a0*/  FFMA R16, R5.reuse, R8, R16 ;  /* 0x0000000805107223 */ /* 0x044fe20000000010 */
[C---:B------:R-:W-:Y:S01]  /*22b0*/  FFMA R17, R5.reuse, R10, R17 ;  /* 0x0000000a05117223 */ /* 0x040fe20000000011 */
[C---:B------:R-:W-:Y:S01]  /*22c0*/  FFMA R18, R5.reuse, R9, R18 ;  /* 0x0000000905127223 */ /* 0x040fe20000000012 */
[----:B---3--:R-:W-:-:S05]  /*22d0*/  FFMA R19, R5, R12, R19 ;  /* 0x0000000c05137223 */ /* 0x008fca0000000013 */
[----:B------:R1:W-:Y:S01]  /*22e0*/  STL.128 [UR12+0x30], R16 ;  /* 0x00003010ff007987 */ /* 0x0003e20008100c0c */
[----:B------:R-:W-:Y:S05]  /*22f0*/  BRA.U UP1, `(.L_x_30) ;  /* 0xfffffffd01407547 */ /* 0x000fea000b83ffff */
[----:B------:R-:W-:-:S05]  /*2300*/  UMOV UR5, UR7 ;  /* 0x0000000700057c82 */ /* 0x000fca0008000000 */
.L_x_29:
[----:B------:R-:W-:Y:S05]  /*2310*/  BRA.U !UP0, `(.L_x_31) ;  /* 0x0000000508747547 */ /* 0x000fea000b800000 */
[----:B------:R-:W-:Y:S02]  /*2320*/  UIADD3 UR12, UPT, UPT, UR17, -0x1, URZ ;  /* 0xffffffff110c7890 */ /* 0x000fe4000fffe0ff */
[----:B------:R-:W-:Y:S02]  /*2330*/  UISETP.NE.AND UP1, UPT, UR18, URZ, UPT ;  /* 0x000000ff1200728c */ /* 0x000fe4000bf25270 */
[----:B------:R-:W-:-:S09]  /*2340*/  UISETP.GE.U32.AND UP0, UPT, UR12, 0x7, UPT ;  /* 0x000000070c00788c */ /* 0x000fd2000bf06070 */
[----:B------:R-:W-:Y:S05]  /*2350*/  BRA.U !UP0, `(.L_x_32) ;  /* 0x00000001089c7547 */ /* 0x000fea000b800000 */
[----:B------:R-:W0:Y:S01]  /*2360*/  LDCU.64 UR14, c[0x0][0x390] ;  /* 0x00007200ff0e77ac */ /* 0x000e220008000a00 */
[----:B------:R-:W-:Y:S01]  /*2370*/  IADD3 R9, P0, PT, R20, UR5, RZ ;  /* 0x0000000514097c10 */ /* 0x000fe2000ff1e0ff */
[----:B------:R-:W-:-:S03]  /*2380*/  ULEA UR12, UR5, UR9, 0x2 ;  /* 0x00000009050c7291 */ /* 0x000fc6000f8e10ff */
[----:B------:R-:W-:-:S06]  /*2390*/  IADD3.X R10, PT, PT, RZ, R4, RZ, P0, !PT ;  /* 0x00000004ff0a7210 */ /* 0x000fcc00007fe4ff */
[----:B------:R-:W2:Y:S04]  /*23a0*/  LDL R12, [UR12] ;  /* 0x0000000cff0c7983 */ /* 0x000ea80008100800 */
[----:B------:R-:W3:Y:S01]  /*23b0*/  LDL R15, [UR12+0x4] ;  /* 0x0000040cff0f7983 */ /* 0x000ee20008100800 */
[----:B0-----:R-:W-:-:S03]  /*23c0*/  LEA R8, P0, R9, UR14, 0x2 ;  /* 0x0000000e09087c11 */ /* 0x001fc6000f8010ff */
[----:B-1----:R-:W4:Y:S01]  /*23d0*/  LDL R18, [UR12+0x8] ;  /* 0x0000080cff127983 */ /* 0x002f220008100800 */
[----:B------:R-:W-:-:S03]  /*23e0*/  LEA.HI.X R9, R9, UR15, R10, 0x2, P0 ;  /* 0x0000000f09097c11 */ /* 0x000fc600080f140a */
[----:B------:R-:W5:Y:S04]  /*23f0*/  LDL R19, [UR12+0xc] ;  /* 0x00000c0cff137983 */ /* 0x000f680008100800 */
[----:B------:R-:W2:Y:S04]  /*2400*/  LDG.E R10, desc[UR10][R8.64] ;  /* 0x0000000a080a7981 */ /* 0x000ea8000c1e1900 */
[----:B------:R-:W3:Y:S04]  /*2410*/  LDG.E R14, desc[UR10][R8.64+0x4] ;  /* 0x0000040a080e7981 */ /* 0x000ee8000c1e1900 */
[----:B------:R-:W4:Y:S04]  /*2420*/  LDG.E R11, desc[UR10][R8.64+0x8] ;  /* 0x0000080a080b7981 */ /* 0x000f28000c1e1900 */
[----:B------:R-:W5:Y:S04]  /*2430*/  LDG.E R28, desc[UR10][R8.64+0xc] ;  /* 0x00000c0a081c7981 */ /* 0x000f68000c1e1900 */
[----:B------:R-:W5:Y:S04]  /*2440*/  LDG.E R16, desc[UR10][R8.64+0x1c] ;  /* 0x00001c0a08107981 */ /* 0x000f68000c1e1900 */
[----:B------:R-:W5:Y:S04]  /*2450*/  LDL R17, [UR12+0x10] ;  /* 0x0000100cff117983 */ /* 0x000f680008100800 */
[----:B------:R-:W5:Y:S01]  /*2460*/  LDL R29, [UR12+0x14] ;  /* 0x0000140cff1d7983 */ /* 0x000f620008100800 */
[----:B--2---:R-:W-:-:S03]  /*2470*/  FFMA R13, R5, R10, R12 ;  /* 0x0000000a050d7223 */ /* 0x004fc6000000000c */
[----:B------:R-:W2:Y:S01]  /*2480*/  LDG.E R12, desc[UR10][R8.64+0x14] ;  /* 0x0000140a080c7981 */ /* 0x000ea2000c1e1900 */
[----:B---3--:R-:W-:-:S03]  /*2490*/  FFMA R15, R5, R14, R15 ;  /* 0x0000000e050f7223 */ /* 0x008fc6000000000f */
[----:B------:R0:W-:Y:S01]  /*24a0*/  STL [UR12], R13 ;  /* 0x0000000dff007987 */ /* 0x0001e2000810080c */
[----:B----4-:R-:W-:-:S03]  /*24b0*/  FFMA R18, R5, R11, R18 ;  /* 0x0000000b05127223 */ /* 0x010fc60000000012 */
[----:B------:R-:W3:Y:S04]  /*24c0*/  LDG.E R14, desc[UR10][R8.64+0x10] ;  /* 0x0000100a080e7981 */ /* 0x000ee8000c1e1900 */
[----:B------:R-:W4:Y:S04]  /*24d0*/  LDG.E R10, desc[UR10][R8.64+0x18] ;  /* 0x0000180a080a7981 */ /* 0x000f28000c1e1900 */
[----:B0-----:R-:W4:Y:S04]  /*24e0*/  LDL R13, [UR12+0x18] ;  /* 0x0000180cff0d7983 */ /* 0x001f280008100800 */
[----:B------:R-:W4:Y:S01]  /*24f0*/  LDL R11, [UR12+0x1c] ;  /* 0x00001c0cff0b7983 */ /* 0x000f220008100800 */
[----:B-----5:R-:W-:-:S03]  /*2500*/  FFMA R28, R5, R28, R19 ;  /* 0x0000001c051c7223 */ /* 0x020fc60000000013 */
[----:B------:R0:W-:Y:S04]  /*2510*/  STL [UR12+0x4], R15 ;  /* 0x0000040fff007987 */ /* 0x0001e8000810080c */
[----:B------:R0:W-:Y:S04]  /*2520*/  STL [UR12+0x8], R18 ;  /* 0x00000812ff007987 */ /* 0x0001e8000810080c */
[----:B------:R0:W-:Y:S01]  /*2530*/  STL [UR12+0xc], R28 ;  /* 0x00000c1cff007987 */ /* 0x0001e2000810080c */
[----:B------:R-:W-:Y:S01]  /*2540*/  UIADD3 UR5, UPT, UPT, UR5, 0x8, URZ ;  /* 0x0000000805057890 */ /* 0x000fe2000fffe0ff */
[C---:B--2---:R-:W-:Y:S01]  /*2550*/  FFMA R12, R5.reuse, R12, R29 ;  /* 0x0000000c050c7223 */ /* 0x044fe2000000001d */
[----:B---3--:R-:W-:-:S04]  /*2560*/  FFMA R14, R5, R14, R17 ;  /* 0x0000000e050e7223 */ /* 0x008fc80000000011 */
[----:B------:R0:W-:Y:S01]  /*2570*/  STL [UR12+0x14], R12 ;  /* 0x0000140cff007987 */ /* 0x0001e2000810080c */
[C---:B----4-:R-:W-:Y:S01]  /*2580*/  FFMA R10, R5.reuse, R10, R13 ;  /* 0x0000000a050a7223 */ /* 0x050fe2000000000d */
[----:B------:R-:W-:Y:S02]  /*2590*/  FFMA R11, R5, R16, R11 ;  /* 0x00000010050b7223 */ /* 0x000fe4000000000b */
[----:B------:R0:W-:Y:S04]  /*25a0*/  STL [UR12+0x10], R14 ;  /* 0x0000100eff007987 */ /* 0x0001e8000810080c */
[----:B------:R0:W-:Y:S04]  /*25b0*/  STL [UR12+0x18], R10 ;  /* 0x0000180aff007987 */ /* 0x0001e8000810080c */
[----:B------:R0:W-:Y:S02]  /*25c0*/  STL [UR12+0x1c], R11 ;  /* 0x00001c0bff007987 */ /* 0x0001e4000810080c */
.L_x_32:
[----:B------:R-:W-:Y:S05]  /*25d0*/  BRA.U !UP1, `(.L_x_31) ;  /* 0x0000000109c47547 */ /* 0x000fea000b800000 */
[----:B------:R-:W-:Y:S02]  /*25e0*/  UISETP.GE.U32.AND UP0, UPT, UR19, 0x3, UPT ;  /* 0x000000031300788c */ /* 0x000fe4000bf06070 */
[----:B------:R-:W-:-:S07]  /*25f0*/  UISETP.NE.AND UP1, UPT, UR8, URZ, UPT ;  /* 0x000000ff0800728c */ /* 0x000fce000bf25270 */
[----:B------:R-:W-:Y:S05]  /*2600*/  BRA.U !UP0, `(.L_x_33) ;  /* 0x00000001085c7547 */ /* 0x000fea000b800000 */
[----:B------:R-:W2:Y:S01]  /*2610*/  LDCU.64 UR14, c[0x0][0x390] ;  /* 0x00007200ff0e77ac */ /* 0x000ea20008000a00 */
[----:B------:R-:W-:Y:S01]  /*2620*/  IADD3 R9, P0, PT, R20, UR5, RZ ;  /* 0x0000000514097c10 */ /* 0x000fe2000ff1e0ff */
[----:B------:R-:W-:-:S03]  /*2630*/  ULEA UR12, UR5, UR9, 0x2 ;  /* 0x00000009050c7291 */ /* 0x000fc6000f8e10ff */
[----:B0-----:R-:W-:-:S06]  /*2640*/  IADD3.X R10, PT, PT, RZ, R4, RZ, P0, !PT ;  /* 0x00000004ff0a7210 */ /* 0x001fcc00007fe4ff */
[----:B------:R-:W3:Y:S04]  /*2650*/  LDL R12, [UR12+0x4] ;  /* 0x0000040cff0c7983 */ /* 0x000ee80008100800 */
[----:B------:R-:W4:Y:S01]  /*2660*/  LDL R14, [UR12+0x8] ;  /* 0x0000080cff0e7983 */ /* 0x000f220008100800 */
[----:B--2---:R-:W-:-:S03]  /*2670*/  LEA R8, P0, R9, UR14, 0x2 ;  /* 0x0000000e09087c11 */ /* 0x004fc6000f8010ff */
[----:B-1----:R-:W2:Y:S01]  /*2680*/  LDL R16, [UR12+0xc] ;  /* 0x00000c0cff107983 */ /* 0x002ea20008100800 */
[----:B------:R-:W-:-:S03]  /*2690*/  LEA.HI.X R9, R9, UR15, R10, 0x2, P0 ;  /* 0x0000000f09097c11 */ /* 0x000fc600080f140a */
[----:B------:R-:W5:Y:S04]  /*26a0*/  LDL R10, [UR12] ;  /* 0x0000000cff0a7983 */ /* 0x000f680008100800 */
[----:B------:R-:W5:Y:S04]  /*26b0*/  LDG.E R11, desc[UR10][R8.64] ;  /* 0x0000000a080b7981 */ /* 0x000f68000c1e1900 */
[----:B------:R-:W3:Y:S04]  /*26c0*/  LDG.E R13, desc[UR10][R8.64+0x4] ;  /* 0x0000040a080d7981 */ /* 0x000ee8000c1e1900 */
[----:B------:R-:W4:Y:S04]  /*26d0*/  LDG.E R15, desc[UR10][R8.64+0x8] ;  /* 0x0000080a080f7981 */ /* 0x000f28000c1e1900 */
[----:B------:R-:W2:Y:S01]  /*26e0*/  LDG.E R17, desc[UR10][R8.64+0xc] ;  /* 0x00000c0a08117981 */ /* 0x000ea2000c1e1900 */
[----:B------:R-:W-:Y:S01]  /*26f0*/  UIADD3 UR5, UPT, UPT, UR5, 0x4, URZ ;  /* 0x0000000405057890 */ /* 0x000fe2000fffe0ff */
[C---:B-----5:R-:W-:Y:S01]  /*2700*/  FFMA R10, R5.reuse, R11, R10 ;  /* 0x0000000b050a7223 */ /* 0x060fe2000000000a */
[C---:B---3--:R-:W-:Y:S01]  /*2710*/  FFMA R11, R5.reuse, R13, R12 ;  /* 0x0000000d050b7223 */ /* 0x048fe2000000000c */
[C---:B----4-:R-:W-:Y:S01]  /*2720*/  FFMA R12, R5.reuse, R15, R14 ;  /* 0x0000000f050c7223 */ /* 0x050fe2000000000e */
[----:B--2---:R-:W-:-:S02]  /*2730*/  FFMA R13, R5, R17, R16 ;  /* 0x00000011050d7223 */ /* 0x004fc40000000010 */
[----:B------:R2:W-:Y:S04]  /*2740*/  STL [UR12], R10 ;  /* 0x0000000aff007987 */ /* 0x0005e8000810080c */
[----:B------:R2:W-:Y:S04]  /*2750*/  STL [UR12+0x4], R11 ;  /* 0x0000040bff007987 */ /* 0x0005e8000810080c */
[----:B------:R2:W-:Y:S04]  /*2760*/  STL [UR12+0x8], R12 ;  /* 0x0000080cff007987 */ /* 0x0005e8000810080c */
[----:B------:R2:W-:Y:S02]  /*2770*/  STL [UR12+0xc], R13 ;  /* 0x00000c0dff007987 */ /* 0x0005e4000810080c */
.L_x_33:
[----:B------:R-:W-:Y:S05]  /*2780*/  BRA.U !UP1, `(.L_x_31) ;  /* 0x0000000109587547 */ /* 0x000fea000b800000 */
[----:B------:R-:W3:Y:S01]  /*2790*/  LDCU.64 UR14, c[0x0][0x390] ;  /* 0x00007200ff0e77ac */ /* 0x000ee20008000a00 */
[----:B------:R-:W-:Y:S01]  /*27a0*/  IADD3 R20, P0, PT, R20, UR5, RZ ;  /* 0x0000000514147c10 */ /* 0x000fe2000ff1e0ff */
[----:B------:R-:W-:-:S04]  /*27b0*/  ULEA UR5, UR5, UR9, 0x2 ;  /* 0x0000000905057291 */ /* 0x000fc8000f8e10ff */
[----:B------:R-:W-:-:S05]  /*27c0*/  IMAD.X R9, RZ, RZ, R4, P0 ;  /* 0x000000ffff097224 */ /* 0x000fca00000e0604 */
[----:B0-2---:R-:W2:Y:S01]  /*27d0*/  LDL R10, [UR5] ;  /* 0x00000005ff0a7983 */ /* 0x005ea20008100800 */
[----:B---3--:R-:W-:-:S04]  /*27e0*/  LEA R8, P0, R20, UR14, 0x2 ;  /* 0x0000000e14087c11 */ /* 0x008fc8000f8010ff */
[----:B------:R-:W-:-:S05]  /*27f0*/  LEA.HI.X R9, R20, UR15, R9, 0x2, P0 ;  /* 0x0000000f14097c11 */ /* 0x000fca00080f1409 */
[----:B------:R-:W2:Y:S01]  /*2800*/  LDG.E R4, desc[UR10][R8.64] ;  /* 0x0000000a08047981 */ /* 0x000ea2000c1e1900 */
[----:B------:R-:W-:Y:S01]  /*2810*/  UISETP.NE.AND UP0, UPT, UR8, 0x1, UPT ;  /* 0x000000010800788c */ /* 0x000fe2000bf05270 */
[----:B--2---:R-:W-:-:S05]  /*2820*/  FFMA R4, R5, R4, R10 ;  /* 0x0000000405047223 */ /* 0x004fca000000000a */
[----:B------:R3:W-:Y:S03]  /*2830*/  STL [UR5], R4 ;  /* 0x00000004ff007987 */ /* 0x0007e60008100805 */
[----:B------:R-:W-:Y:S05]  /*2840*/  BRA.U !UP0, `(.L_x_31) ;  /* 0x0000000108287547 */ /* 0x000fea000b800000 */
[----:B------:R-:W-:Y:S01]  /*2850*/  UISETP.NE.AND UP0, UPT, UR8, 0x2, UPT ;  /* 0x000000020800788c */ /* 0x000fe2000bf05270 */
[----:B---3--:R-:W2:Y:S04]  /*2860*/  LDG.E R4, desc[UR10][R8.64+0x4] ;  /* 0x0000040a08047981 */ /* 0x008ea8000c1e1900 */
[----:B------:R-:W2:Y:S01]  /*2870*/  LDL R12, [UR5+0x4] ;  /* 0x00000405ff0c7983 */ /* 0x000ea20008100800 */
[----:B------:R-:W-:-:S13]  /*2880*/  PLOP3.LUT P0, PT, PT, PT, UP0, 0x80, 0x8 ;  /* 0x000000000008781c */ /* 0x000fda0003f0f008 */
[----:B------:R-:W3:Y:S04]  /*2890*/  @P0 LDG.E R10, desc[UR10][R8.64+0x8] ;  /* 0x0000080a080a0981 */ /* 0x000ee8000c1e1900 */
[----:B------:R-:W3:Y:S01]  /*28a0*/  @P0 LDL R11, [UR5+0x8] ;  /* 0x00000805ff0b0983 */ /* 0x000ee20008100800 */
[----:B--2---:R-:W-:-:S05]  /*28b0*/  FFMA R4, R5, R4, R12 ;  /* 0x0000000405047223 */ /* 0x004fca000000000c */
[----:B------:R4:W-:Y:S01]  /*28c0*/  STL [UR5+0x4], R4 ;  /* 0x00000404ff007987 */ /* 0x0009e20008100805 */
[----:B---3--:R-:W-:-:S05]  /*28d0*/  @P0 FFMA R10, R5, R10, R11 ;  /* 0x0000000a050a0223 */ /* 0x008fca000000000b */
[----:B------:R4:W-:Y:S02]  /*28e0*/  @P0 STL [UR5+0x8], R10 ;  /* 0x0000080aff000987 */ /* 0x0009e40008100805 */
.L_x_31:
[----:B------:R-:W5:Y:S01]  /*28f0*/  LDCU UR5, c[0x0][0x3a0] ;  /* 0x00007400ff0577ac */ /* 0x000f620008000800 */
[----:B------:R-:W-:-:S04]  /*2900*/  UIADD3 UR4, UPT, UPT, UR4, 0x1, URZ ;  /* 0x0000000104047890 */ /* 0x000fc8000fffe0ff */
[----:B-----5:R-:W-:-:S09]  /*2910*/  UISETP.NE.AND UP0, UPT, UR4, UR5, UPT ;  /* 0x000000050400728c */ /* 0x020fd2000bf05270 */
[----:B------:R-:W-:Y:S05]  /*2920*/  BRA.U !UP0, `(.L_x_22) ;  /* 0x0000000508787547 */ /* 0x000fea000b800000 */
[----:B------:R-:W-:Y:S05]  /*2930*/  BRA `(.L_x_34) ;  /* 0xffffffe800ec7947 */ /* 0x000fea000383ffff */
.L_x_23:
[C---:B------:R-:W-:Y:S01]  /*2940*/  ISETP.GE.U32.AND P0, PT, R5.reuse, 0x4, PT ;  /* 0x000000040500780c */ /* 0x040fe20003f06070 */
[----:B------:R-:W-:Y:S01]  /*2950*/  BSSY.RECONVERGENT B0, `(.L_x_35) ;  /* 0x0000048000007945 */ /* 0x000fe20003800200 */
[----:B------:R-:W-:Y:S01]  /*2960*/  HFMA2 R6, -RZ, RZ, 0, 0 ;  /* 0x00000000ff067431 */ /* 0x000fe200000001ff */
[----:B------:R-:W-:-:S10]  /*2970*/  LOP3.LUT R2, R5, 0x3, RZ, 0xc0, !PT ;  /* 0x0000000305027812 */ /* 0x000fd400078ec0ff */
[----:B------:R-:W-:Y:S05]  /*2980*/  @!P0 BRA `(.L_x_36) ;  /* 0x0000000400108947 */ /* 0x000fea0003800000 */
[----:B------:R-:W2:Y:S01]  /*2990*/  LDCU UR4, c[0x0][0x3b0] ;  /* 0x00007600ff0477ac */ /* 0x000ea20008000800 */
[----:B01----:R-:W-:Y:S01]  /*29a0*/  MOV R4, 0x3bbb989d ;  /* 0x3bbb989d00047802 */ /* 0x003fe20000000f00 */
[----:B------:R-:W-:Y:S01]  /*29b0*/  IMAD.MOV.U32 R9, RZ, RZ, 0x437c0000 ;  /* 0x437c0000ff097424 */ /* 0x000fe200078e00ff */
[----:B------:R-:W-:-:S04]  /*29c0*/  LOP3.LUT R5, R5, 0x7ffffffc, RZ, 0xc0, !PT ;  /* 0x7ffffffc05057812 */ /* 0x000fc800078ec0ff */
[----:B------:R-:W-:Y:S01]  /*29d0*/  ISETP.GT.AND P0, PT, R5, RZ, PT ;  /* 0x000000ff0500720c */ /* 0x000fe20003f04270 */
[----:B--2---:R-:W-:-:S04]  /*29e0*/  FFMA R3, RZ, UR4, -R7 ;  /* 0x00000004ff037c23 */ /* 0x004fc80008000807 */
[----:B------:R-:W-:-:S04]  /*29f0*/  FFMA.SAT R4, R3, R4, 0.5 ;  /* 0x3f00000003047423 */ /* 0x000fc80000002004 */
[----:B------:R-:W-:-:S04]  /*2a00*/  FFMA.RM R4, R4, R9, 12582913 ;  /* 0x4b40000104047423 */ /* 0x000fc80000004009 */
[----:B------:R-:W-:-:S04]  /*2a10*/  FADD R6, R4, -12583039 ;  /* 0xcb40007f04067421 */ /* 0x000fc80000000000 */
[----:B------:R-:W-:-:S04]  /*2a20*/  FFMA R6, R3, 1.4426950216293334961, -R6 ;  /* 0x3fb8aa3b03067823 */ /* 0x000fc80000000806 */
[----:B------:R-:W-:Y:S01]  /*2a30*/  FFMA R8, R3, 1.925963033500011079e-08, R6 ;  /* 0x32a5706003087823 */ /* 0x000fe20000000006 */
[----:B------:R-:W-:Y:S01]  /*2a40*/  SHF.L.U32 R3, R4, 0x17, RZ ;  /* 0x0000001704037819 */ /* 0x000fe200000006ff */
[----:B------:R-:W-:Y:S01]  /*2a50*/  IMAD.MOV.U32 R6, RZ, RZ, RZ ;  /* 0x000000ffff067224 */ /* 0x000fe200078e00ff */
[----:B------:R-:W-:-:S03]  /*2a60*/  MOV R4, RZ ;  /* 0x000000ff00047202 */ /* 0x000fc60000000f00 */
[----:B------:R-:W0:Y:S02]  /*2a70*/  MUFU.EX2 R8, R8 ;  /* 0x0000000800087308 */ /* 0x000e240000000800 */
[----:B0-----:R-:W-:Y:S01]  /*2a80*/  FMUL R3, R3, R8 ;  /* 0x0000000803037220 */ /* 0x001fe20000400000 */
[----:B------:R-:W-:Y:S06]  /*2a90*/  @!P0 BRA `(.L_x_37) ;  /* 0x0000000000b08947 */ /* 0x000fec0003800000 */
[----:B------:R-:W-:Y:S01]  /*2aa0*/  IADD3 R8, PT, PT, R5, -R4, RZ ;  /* 0x8000000405087210 */ /* 0x000fe20007ffe0ff */
[----:B------:R-:W-:Y:S01]  /*2ab0*/  BSSY.RECONVERGENT B2, `(.L_x_38) ;  /* 0x0000019000027945 */ /* 0x000fe20003800200 */
[----:B------:R-:W-:Y:S02]  /*2ac0*/  PLOP3.LUT P0, PT, PT, PT, PT, 0x80, 0x8 ;  /* 0x000000000008781c */ /* 0x000fe40003f0f070 */
[----:B------:R-:W-:-:S13]  /*2ad0*/  ISETP.GT.AND P1, PT, R8, 0xc, PT ;  /* 0x0000000c0800780c */ /* 0x000fda0003f24270 */
[----:B------:R-:W-:Y:S05]  /*2ae0*/  @!P1 BRA `(.L_x_39) ;  /* 0x0000000000549947 */ /* 0x000fea0003800000 */
[----:B------:R-:W-:Y:S02]  /*2af0*/  PLOP3.LUT P0, PT, PT, PT, PT, 0x8, 0x80 ;  /* 0x000000000080781c */ /* 0x000fe40003f0e170 */
[----:B------:R-:W-:-:S11]  /*2b00*/  IADD3 R9, PT, PT, R5, -0xc, RZ ;  /* 0xfffffff405097810 */ /* 0x000fd60007ffe0ff */
.L_x_40:
[----:B------:R-:W-:Y:S01]  /*2b10*/  FADD R6, R3, R6 ;  /* 0x0000000603067221 */ /* 0x000fe20000000000 */
[----:B------:R-:W-:-:S03]  /*2b20*/  VIADD R4, R4, 0x10 ;  /* 0x0000001004047836 */ /* 0x000fc60000000000 */
[C---:B------:R-:W-:Y:S02]  /*2b30*/  FADD R6, R3.reuse, R6 ;  /* 0x0000000603067221 */ /* 0x040fe40000000000 */
[----:B------:R-:W-:Y:S02]  /*2b40*/  ISETP.GE.AND P1, PT, R4, R9, PT ;  /* 0x000000090400720c */ /* 0x000fe40003f26270 */
[----:B------:R-:W-:-:S04]  /*2b50*/  FADD R6, R3, R6 ;  /* 0x0000000603067221 */ /* 0x000fc80000000000 */
        /* <DEDUP_REMOVED lines=12> */
[----:B------:R-:W-:Y:S01]  /*2c20*/  FADD R6, R3, R6 ;  /* 0x0000000603067221 */ /* 0x000fe20000000000 */
[----:B------:R-:W-:Y:S06]  /*2c30*/  @!P1 BRA `(.L_x_40) ;  /* 0xfffffffc00b49947 */ /* 0x000fec000383ffff */
.L_x_39:
[----:B------:R-:W-:Y:S05]  /*2c40*/  BSYNC.RECONVERGENT B2 ;  /* 0x0000000000027941 */ /* 0x000fea0003800200 */
.L_x_38:
[----:B------:R-:W-:Y:S01]  /*2c50*/  IADD3 R8, PT, PT, R5, -R4, RZ ;  /* 0x8000000405087210 */ /* 0x000fe20007ffe0ff */
[----:B------:R-:W-:Y:S03]  /*2c60*/  BSSY.RECONVERGENT B2, `(.L_x_41) ;  /* 0x000000d000027945 */ /* 0x000fe60003800200 */
[----:B------:R-:W-:-:S13]  /*2c70*/  ISETP.GT.AND P1, PT, R8, 0x4, PT ;  /* 0x000000040800780c */ /* 0x000fda0003f24270 */
[----:B------:R-:W-:Y:S05]  /*2c80*/  @!P1 BRA `(.L_x_42) ;  /* 0x0000000000289947 */ /* 0x000fea0003800000 */
[----:B------:R-:W-:Y:S01]  /*2c90*/  FADD R6, R6, R3 ;  /* 0x0000000306067221 */ /* 0x000fe20000000000 */
[----:B------:R-:W-:Y:S02]  /*2ca0*/  PLOP3.LUT P0, PT, PT, PT, PT, 0x8, 0x80 ;  /* 0x000000000080781c */ /* 0x000fe40003f0e170 */
[----:B------:R-:W-:Y:S01]  /*2cb0*/  IADD3 R4, PT, PT, R4, 0x8, RZ ;  /* 0x0000000804047810 */ /* 0x000fe20007ffe0ff */
[----:B------:R-:W-:-:S04]  /*2cc0*/  FADD R6, R3, R6 ;  /* 0x0000000603067221 */ /* 0x000fc80000000000 */
[----:B------:R-:W-:-:S04]  /*2cd0*/  FADD R6, R3, R6 ;  /* 0x0000000603067221 */ /* 0x000fc80000000000 */
[----:B------:R-:W-:-:S04]  /*2ce0*/  FADD R6, R3, R6 ;  /* 0x0000000603067221 */ /* 0x000fc80000000000 */
[----:B------:R-:W-:-:S04]  /*2cf0*/  FADD R6, R3, R6 ;  /* 0x0000000603067221 */ /* 0x000fc80000000000 */
[----:B------:R-:W-:-:S04]  /*2d00*/  FADD R6, R3, R6 ;  /* 0x0000000603067221 */ /* 0x000fc80000000000 */
[----:B------:R-:W-:-:S04]  /*2d10*/  FADD R6, R3, R6 ;  /* 0x0000000603067221 */ /* 0x000fc80000000000 */
[----:B------:R-:W-:-:S07]  /*2d20*/  FADD R6, R3, R6 ;  /* 0x0000000603067221 */ /* 0x000fce0000000000 */
.L_x_42:
[----:B------:R-:W-:Y:S05]  /*2d30*/  BSYNC.RECONVERGENT B2 ;  /* 0x0000000000027941 */ /* 0x000fea0003800200 */
.L_x_41:
[----:B------:R-:W-:-:S13]  /*2d40*/  ISETP.NE.OR P0, PT, R4, R5, P0 ;  /* 0x000000050400720c */ /* 0x000fda0000705670 */
[----:B------:R-:W-:Y:S05]  /*2d50*/  @!P0 BRA `(.L_x_36) ;  /* 0x00000000001c8947 */ /* 0x000fea0003800000 */
.L_x_37:
[----:B------:R-:W-:Y:S02]  /*2d60*/  VIADD R4, R4, 0x4 ;  /* 0x0000000404047836 */ /* 0x000fe40000000000 */
[----:B------:R-:W-:-:S03]  /*2d70*/  FADD R6, R3, R6 ;  /* 0x0000000603067221 */ /* 0x000fc60000000000 */
[----:B------:R-:W-:Y:S01]  /*2d80*/  ISETP.NE.AND P0, PT, R4, R5, PT ;  /* 0x000000050400720c */ /* 0x000fe20003f05270 */
[----:B------:R-:W-:-:S04]  /*2d90*/  FADD R6, R3, R6 ;  /* 0x0000000603067221 */ /* 0x000fc80000000000 */
[----:B------:R-:W-:-:S04]  /*2da0*/  FADD R6, R3, R6 ;  /* 0x0000000603067221 */ /* 0x000fc80000000000 */
[----:B------:R-:W-:-:S04]  /*2db0*/  FADD R6, R3, R6 ;  /* 0x0000000603067221 */ /* 0x000fc80000000000 */
[----:B------:R-:W-:Y:S05]  /*2dc0*/  @P0 BRA `(.L_x_37) ;  /* 0xfffffffc00e40947 */ /* 0x000fea000383ffff */
.L_x_36:
[----:B------:R-:W-:Y:S05]  /*2dd0*/  BSYNC.RECONVERGENT B0 ;  /* 0x0000000000007941 */ /* 0x000fea0003800200 */
.L_x_35:
[----:B------:R-:W-:-:S13]  /*2de0*/  ISETP.NE.AND P0, PT, R2, RZ, PT ;  /* 0x000000ff0200720c */ /* 0x000fda0003f05270 */
[----:B------:R-:W-:Y:S05]  /*2df0*/  @!P0 BRA `(.L_x_22) ;  /* 0x0000000000448947 */ /* 0x000fea0003800000 */
[----:B------:R-:W2:Y:S01]  /*2e00*/  LDCU UR4, c[0x0][0x3b0] ;  /* 0x00007600ff0477ac */ /* 0x000ea20008000800 */
[----:B01----:R-:W-:Y:S01]  /*2e10*/  HFMA2 R4, -RZ, RZ, 0.96630859375, -0.0022525787353515625 ;  /* 0x3bbb989dff047431 */ /* 0x003fe200000001ff */
[----:B------:R-:W-:Y:S01]  /*2e20*/  MOV R3, 0x437c0000 ;  /* 0x437c000000037802 */ /* 0x000fe20000000f00 */
[----:B--2---:R-:W-:-:S04]  /*2e30*/  FFMA R7, RZ, UR4, -R7 ;  /* 0x00000004ff077c23 */ /* 0x004fc80008000807 */
[----:B------:R-:W-:-:S04]  /*2e40*/  FFMA.SAT R4, R7, R4, 0.5 ;  /* 0x3f00000007047423 */ /* 0x000fc80000002004 */
[----:B------:R-:W-:-:S04]  /*2e50*/  FFMA.RM R3, R4, R3, 12582913 ;  /* 0x4b40000104037423 */ /* 0x000fc80000004003 */
[C---:B------:R-:W-:Y:S01]  /*2e60*/  FADD R4, R3.reuse, -12583039 ;  /* 0xcb40007f03047421 */ /* 0x040fe20000000000 */
[----:B------:R-:W-:Y:S02]  /*2e70*/  IMAD.SHL.U32 R5, R3, 0x800000, RZ ;  /* 0x0080000003057824 */ /* 0x000fe400078e00ff */
[----:B------:R-:W-:Y:S02]  /*2e80*/  HFMA2 R3, -RZ, RZ, 0, 0 ;  /* 0x00000000ff037431 */ /* 0x000fe400000001ff */
[----:B------:R-:W-:-:S04]  /*2e90*/  FFMA R4, R7, 1.4426950216293334961, -R4 ;  /* 0x3fb8aa3b07047823 */ /* 0x000fc80000000804 */
[----:B------:R-:W-:-:S06]  /*2ea0*/  FFMA R4, R7, 1.925963033500011079e-08, R4 ;  /* 0x32a5706007047823 */ /* 0x000fcc0000000004 */
[----:B------:R-:W0:Y:S02]  /*2eb0*/  MUFU.EX2 R4, R4 ;  /* 0x0000000400047308 */ /* 0x000e240000000800 */
[----:B0-----:R-:W-:-:S07]  /*2ec0*/  FMUL R5, R5, R4 ;  /* 0x0000000405057220 */ /* 0x001fce0000400000 */
.L_x_43:
[----:B------:R-:W-:Y:S01]  /*2ed0*/  IADD3 R3, PT, PT, R3, 0x1, RZ ;  /* 0x0000000103037810 */ /* 0x000fe20007ffe0ff */
[----:B------:R-:W-:-:S03]  /*2ee0*/  FADD R6, R5, R6 ;  /* 0x0000000605067221 */ /* 0x000fc60000000000 */
[----:B------:R-:W-:-:S13]  /*2ef0*/  ISETP.NE.AND P0, PT, R3, R2, PT ;  /* 0x000000020300720c */ /* 0x000fda0003f05270 */
[----:B------:R-:W-:Y:S05]  /*2f00*/  @P0 BRA `(.L_x_43) ;  /* 0xfffffffc00f00947 */ /* 0x000fea000383ffff */
.L_x_22:
[----:B------:R-:W-:Y:S05]  /*2f10*/  BSYNC.RECONVERGENT B1 ;  /* 0x0000000000017941 */ /* 0x000fea0003800200 */
.L_x_21:
[----:B------:R-:W5:Y:S01]  /*2f20*/  LDC R3, c[0x0][0x3ac] ;  /* 0x0000eb00ff037b82 */ /* 0x000f620000000800 */
[C---:B------:R-:W-:Y:S01]  /*2f30*/  VIADD R2, R6.reuse, 0x1800000 ;  /* 0x0180000006027836 */ /* 0x040fe20000000000 */
[----:B------:R-:W-:Y:S01]  /*2f40*/  BSSY.RECONVERGENT B0, `(.L_x_44) ;  /* 0x000000e000007945 */ /* 0x000fe20003800200 */
[----:B------:R-:W-:-:S03]  /*2f50*/  FSETP.NEU.AND P3, PT, R6, RZ, PT ;  /* 0x000000ff0600720b */ /* 0x000fc60003f6d000 */
[----:B------:R-:W-:-:S04]  /*2f60*/  LOP3.LUT R2, R2, 0x7f800000, RZ, 0xc0, !PT ;  /* 0x7f80000002027812 */ /* 0x000fc800078ec0ff */
[----:B------:R-:W-:Y:S02]  /*2f70*/  ISETP.GT.U32.AND P0, PT, R2, 0x1ffffff, PT ;  /* 0x01ffffff0200780c */ /* 0x000fe40003f04070 */
[----:B-----5:R-:W-:-:S11]  /*2f80*/  ISETP.GE.AND P4, PT, R3, 0x1, PT ;  /* 0x000000010300780c */ /* 0x020fd60003f86270 */
[----:B------:R-:W-:Y:S05]  /*2f90*/  @P0 BRA `(.L_x_45) ;  /* 0x0000000000100947 */ /* 0x000fea0003800000 */
[----:B01-34-:R-:W-:-:S07]  /*2fa0*/  MOV R4, 0x2fc0 ;  /* 0x00002fc000047802 */ /* 0x01bfce0000000f00 */
[----:B--2---:R-:W-:Y:S05]  /*2fb0*/  CALL.REL.NOINC `($__internal_1_$__cuda_sm20_rcp_rn_f32_slowpath) ;  /* 0x0000000c00807944 */ /* 0x004fea0003c00000 */
[----:B------:R-:W-:Y:S01]  /*2fc0*/  MOV R2, R3 ;  /* 0x0000000300027202 */ /* 0x000fe20000000f00 */
[----:B------:R-:W-:Y:S06]  /*2fd0*/  BRA `(.L_x_46) ;  /* 0x0000000000107947 */ /* 0x000fec0003800000 */
.L_x_45:
[----:B------:R-:W5:Y:S02]  /*2fe0*/  MUFU.RCP R3, R6 ;  /* 0x0000000600037308 */ /* 0x000f640000001000 */
[----:B-----5:R-:W-:-:S04]  /*2ff0*/  FFMA R2, R3, R6, -1 ;  /* 0xbf80000003027423 */ /* 0x020fc80000000006 */
[----:B------:R-:W-:-:S04]  /*3000*/  FADD.FTZ R2, -R2, -RZ ;  /* 0x800000ff02027221 */ /* 0x000fc80000010100 */
[----:B------:R-:W-:-:S07]  /*3010*/  FFMA R2, R3, R2, R3 ;  /* 0x0000000203027223 */ /* 0x000fce0000000003 */
.L_x_46:
[----:B------:R-:W-:Y:S05]  /*3020*/  BSYNC.RECONVERGENT B0 ;  /* 0x0000000000007941 */ /* 0x000fea0003800200 */
.L_x_44:
[----:B------:R-:W-:Y:S05]  /*3030*/  @!P4 EXIT ;  /* 0x000000000000c94d */ /* 0x000fea0003800000 */
[----:B------:R-:W5:Y:S01]  /*3040*/  LDCU UR5, c[0x0][0x3ac] ;  /* 0x00007580ff0577ac */ /* 0x000f620008000800 */
[----:B------:R-:W-:Y:S01]  /*3050*/  FSEL R2, R2, RZ, P3 ;  /* 0x000000ff02027208 */ /* 0x000fe20001800000 */
[----:B-----5:R-:W-:Y:S02]  /*3060*/  UIADD3 UR4, UPT, UPT, UR5, -0x1, URZ ;  /* 0xffffffff05047890 */ /* 0x020fe4000fffe0ff */
[----:B------:R-:W-:Y:S02]  /*3070*/  ULOP3.LUT UR8, UR5, 0xf, URZ, 0xc0, !UPT ;  /* 0x0000000f05087892 */ /* 0x000fe4000f8ec0ff */
[----:B------:R-:W-:-:S03]  /*3080*/  UISETP.GE.U32.AND UP0, UPT, UR4, 0xf, UPT ;  /* 0x0000000f0400788c */ /* 0x000fc6000bf06070 */
[----:B------:R-:W-:Y:S01]  /*3090*/  UMOV UR4, URZ ;  /* 0x000000ff00047c82 */ /* 0x000fe20008000000 */
[----:B------:R-:W-:-:S05]  /*30a0*/  ISETP.NE.AND P2, PT, RZ, UR8, PT ;  /* 0x00000008ff007c0c */ /* 0x000fca000bf45270 */
[----:B------:R-:W-:Y:S08]  /*30b0*/  BRA.U !UP0, `(.L_x_47) ;  /* 0x0000000108d07547 */ /* 0x000ff0000b800000 */
[----:B------:R-:W5:Y:S01]  /*30c0*/  LDCU.64 UR6, c[0x0][0x398] ;  /* 0x00007300ff0677ac */ /* 0x000f620008000a00 */
[----:B------:R-:W-:Y:S01]  /*30d0*/  IADD3 R3, PT, PT, R1, 0x20, RZ ;  /* 0x0000002001037810 */ /* 0x000fe20007ffe0ff */
[----:B------:R-:W-:Y:S01]  /*30e0*/  ULOP3.LUT UR4, UR5, 0x7ffffff0, URZ, 0xc0, !UPT ;  /* 0x7ffffff005047892 */ /* 0x000fe2000f8ec0ff */
[----:B-----5:R-:W-:-:S03]  /*30f0*/  LEA R20, P0, R24, UR6, 0x2 ;  /* 0x0000000618147c11 */ /* 0x020fc6000f8010ff */
[----:B------:R-:W-:Y:S01]  /*3100*/  UIADD3 UR6, UPT, UPT, -UR4, URZ, URZ ;  /* 0x000000ff04067290 */ /* 0x000fe2000fffe1ff */
[----:B------:R-:W-:Y:S02]  /*3110*/  IADD3 R20, P1, PT, R20, 0x20, RZ ;  /* 0x0000002014147810 */ /* 0x000fe40007f3e0ff */
[----:B------:R-:W-:-:S05]  /*3120*/  LEA.HI.X R29, R24, UR7, R0, 0x2, P0 ;  /* 0x00000007181d7c11 */ /* 0x000fca00080f1400 */
[----:B------:R-:W-:-:S07]  /*3130*/  IMAD.X R29, RZ, RZ, R29, P1 ;  /* 0x000000ffff1d7224 */ /* 0x000fce00008e061d */
.L_x_48:
[----:B01-34-:R-:W3:Y:S04]  /*3140*/  LDL.128 R4, [R3+-0x20] ;  /* 0xffffe00003047983 */ /* 0x01bee80000100c00 */
[----:B--2---:R-:W2:Y:S04]  /*3150*/  LDL.128 R8, [R3+-0x10] ;  /* 0xfffff00003087983 */ /* 0x004ea80000100c00 */
[----:B------:R-:W4:Y:S04]  /*3160*/  LDL.128 R12, [R3] ;  /* 0x00000000030c7983 */ /* 0x000f280000100c00 */
[----:B------:R0:W5:Y:S01]  /*3170*/  LDL.128 R16, [R3+0x10] ;  /* 0x0000100003107983 */ /* 0x0001620000100c00 */
[----:B------:R-:W-:-:S04]  /*3180*/  UIADD3 UR6, UPT, UPT, UR6, 0x10, URZ ;  /* 0x0000001006067890 */ /* 0x000fc8000fffe0ff */
[----:B------:R-:W-:Y:S01]  /*3190*/  UISETP.NE.AND UP0, UPT, UR6, URZ, UPT ;  /* 0x000000ff0600728c */ /* 0x000fe2000bf05270 */
[----:B0-----:R-:W-:Y:S01]  /*31a0*/  IADD3 R3, PT, PT, R3, 0x40, RZ ;  /* 0x0000004003037810 */ /* 0x001fe20007ffe0ff */
[C---:B---3--:R-:W-:Y:S01]  /*31b0*/  FMUL R21, R2.reuse, R4 ;  /* 0x0000000402157220 */ /* 0x048fe20000400000 */
[C---:B------:R-:W-:Y:S01]  /*31c0*/  FMUL R23, R2.reuse, R5 ;  /* 0x0000000502177220 */ /* 0x040fe20000400000 */
[C---:B------:R-:W-:Y:S01]  /*31d0*/  FMUL R7, R2.reuse, R7 ;  /* 0x0000000702077220 */ /* 0x040fe20000400000 */
[----:B------:R-:W-:Y:S01]  /*31e0*/  MOV R4, R20 ;  /* 0x0000001400047202 */ /* 0x000fe20000000f00 */
[C---:B--2---:R-:W-:Y:S01]  /*31f0*/  FMUL R9, R2.reuse, R9 ;  /* 0x0000000902097220 */ /* 0x044fe20000400000 */
[----:B------:R-:W-:Y:S01]  /*3200*/  MOV R5, R29 ;  /* 0x0000001d00057202 */ /* 0x000fe20000000f00 */
[C---:B------:R-:W-:Y:S01]  /*3210*/  FMUL R27, R2.reuse, R6 ;  /* 0x00000006021b7220 */ /* 0x040fe20000400000 */
[C---:B------:R-:W-:Y:S01]  /*3220*/  FMUL R10, R2.reuse, R10 ;  /* 0x0000000a020a7220 */ /* 0x040fe20000400000 */
[C---:B------:R-:W-:Y:S01]  /*3230*/  FMUL R11, R2.reuse, R11 ;  /* 0x0000000b020b7220 */ /* 0x040fe20000400000 */
[C---:B----4-:R-:W-:Y:S01]  /*3240*/  FMUL R13, R2.reuse, R13 ;  /* 0x0000000d020d7220 */ /* 0x050fe20000400000 */
[----:B------:R0:W-:Y:S01]  /*3250*/  STG.E desc[UR10][R4.64+-0x20], R21 ;  /* 0xffffe01504007986 */ /* 0x0001e2000c10190a */
[C---:B------:R-:W-:Y:S01]  /*3260*/  FMUL R15, R2.reuse, R15 ;  /* 0x0000000f020f7220 */ /* 0x040fe20000400000 */
[C---:B-----5:R-:W-:Y:S01]  /*3270*/  FMUL R17, R2.reuse, R17 ;  /* 0x0000001102117220 */ /* 0x060fe20000400000 */
[C---:B------:R-:W-:Y:S01]  /*3280*/  FMUL R19, R2.reuse, R19 ;  /* 0x0000001302137220 */ /* 0x040fe20000400000 */
[----:B------:R1:W-:Y:S01]  /*3290*/  STG.E desc[UR10][R4.64+-0x1c], R23 ;  /* 0xffffe41704007986 */ /* 0x0003e2000c10190a */
[----:B------:R-:W-:Y:S01]  /*32a0*/  FMUL R29, R2, R8 ;  /* 0x00000008021d7220 */ /* 0x000fe20000400000 */
[----:B------:R-:W-:-:S02]  /*32b0*/  IADD3 R20, P0, PT, R4, 0x40, RZ ;  /* 0x0000004004147810 */ /* 0x000fc40007f1e0ff */
[----:B------:R2:W-:Y:S04]  /*32c0*/  STG.E desc[UR10][R4.64+-0x14], R7 ;  /* 0xffffec0704007986 */ /* 0x0005e8000c10190a */
[----:B------:R3:W-:Y:S01]  /*32d0*/  STG.E desc[UR10][R4.64+-0xc], R9 ;  /* 0xfffff40904007986 */ /* 0x0007e2000c10190a */
[C---:B0-----:R-:W-:Y:S01]  /*32e0*/  FMUL R21, R2.reuse, R12 ;  /* 0x0000000c02157220 */ /* 0x041fe20000400000 */
[C---:B-1----:R-:W-:Y:S02]  /*32f0*/  FMUL R23, R2.reuse, R14 ;  /* 0x0000000e02177220 */ /* 0x042fe40000400000 */
[----:B------:R-:W-:Y:S01]  /*3300*/  STG.E desc[UR10][R4.64+-0x18], R27 ;  /* 0xffffe81b04007986 */ /* 0x000fe2000c10190a */
[----:B--2---:R-:W-:-:S03]  /*3310*/  FMUL R7, R2, R16 ;  /* 0x0000001002077220 */ /* 0x004fc60000400000 */
[----:B------:R-:W-:Y:S01]  /*3320*/  STG.E desc[UR10][R4.64+-0x8], R10 ;  /* 0xfffff80a04007986 */ /* 0x000fe2000c10190a */
[----:B---3--:R-:W-:-:S03]  /*3330*/  FMUL R9, R2, R18 ;  /* 0x0000001202097220 */ /* 0x008fc60000400000 */
[----:B------:R-:W-:Y:S04]  /*3340*/  STG.E desc[UR10][R4.64+-0x4], R11 ;  /* 0xfffffc0b04007986 */ /* 0x000fe8000c10190a */
        /* <DEDUP_REMOVED lines=8> */
[----:B------:R0:W-:Y:S02]  /*33d0*/  STG.E desc[UR10][R4.64+-0x10], R29 ;  /* 0xfffff01d04007986 */ /* 0x0001e4000c10190a */
[----:B0-----:R-:W-:Y:S01]  /*33e0*/  IMAD.X R29, RZ, RZ, R5, P0 ;  /* 0x000000ffff1d7224 */ /* 0x001fe200000e0605 */
[----:B------:R-:W-:Y:S06]  /*33f0*/  BRA.U UP0, `(.L_x_48) ;  /* 0xfffffffd00507547 */ /* 0x000fec000b83ffff */
.L_x_47:
[----:B------:R-:W-:Y:S05]  /*3400*/  @!P2 EXIT ;  /* 0x000000000000a94d */ /* 0x000fea0003800000 */
[----:B------:R-:W-:Y:S02]  /*3410*/  UISETP.GE.U32.AND UP0, UPT, UR8, 0x8, UPT ;  /* 0x000000080800788c */ /* 0x000fe4000bf06070 */
[----:B------:R-:W-:-:S06]  /*3420*/  ULOP3.LUT UR7, UR5, 0x7, URZ, 0xc0, !UPT ;  /* 0x0000000705077892 */ /* 0x000fcc000f8ec0ff */
[----:B------:R-:W-:Y:S01]  /*3430*/  ISETP.NE.AND P1, PT, RZ, UR7, PT ;  /* 0x00000007ff007c0c */ /* 0x000fe2000bf25270 */
[----:B------:R-:W-:-:S12]  /*3440*/  BRA.U !UP0, `(.L_x_49) ;  /* 0x0000000108647547 */ /* 0x000fd8000b800000 */
[----:B------:R-:W-:Y:S01]  /*3450*/  ULEA UR6, UR4, UR9, 0x2 ;  /* 0x0000000904067291 */ /* 0x000fe2000f8e10ff */
[----:B------:R-:W5:Y:S08]  /*3460*/  LDCU.64 UR12, c[0x0][0x398] ;  /* 0x00007300ff0c77ac */ /* 0x000f700008000a00 */
[----:B0-2-4-:R-:W2:Y:S04]  /*3470*/  LDL.128 R8, [UR6] ;  /* 0x00000006ff087983 */ /* 0x015ea80008100c00 */
[----:B-1-3--:R-:W3:Y:S01]  /*3480*/  LDL.128 R4, [UR6+0x10] ;  /* 0x00001006ff047983 */ /* 0x00aee20008100c00 */
[----:B------:R-:W-:Y:S01]  /*3490*/  IADD3 R3, P0, PT, R24, UR4, RZ ;  /* 0x0000000418037c10 */ /* 0x000fe2000ff1e0ff */
[----:B------:R-:W-:-:S03]  /*34a0*/  UIADD3 UR4, UPT, UPT, UR4, 0x8, URZ ;  /* 0x0000000804047890 */ /* 0x000fc6000fffe0ff */
[----:B------:R-:W-:Y:S02]  /*34b0*/  IADD3.X R14, PT, PT, RZ, R0, RZ, P0, !PT ;  /* 0x00000000ff0e7210 */ /* 0x000fe400007fe4ff */
[----:B-----5:R-:W-:-:S04]  /*34c0*/  LEA R12, P0, R3, UR12, 0x2 ;  /* 0x0000000c030c7c11 */ /* 0x020fc8000f8010ff */
[----:B------:R-:W-:Y:S01]  /*34d0*/  LEA.HI.X R13, R3, UR13, R14, 0x2, P0 ;  /* 0x0000000d030d7c11 */ /* 0x000fe200080f140e */
[C---:B--2---:R-:W-:Y:S01]  /*34e0*/  FMUL R3, R2.reuse, R8 ;  /* 0x0000000802037220 */ /* 0x044fe20000400000 */
[C---:B------:R-:W-:Y:S01]  /*34f0*/  FMUL R9, R2.reuse, R9 ;  /* 0x0000000902097220 */ /* 0x040fe20000400000 */
[C---:B------:R-:W-:Y:S01]  /*3500*/  FMUL R15, R2.reuse, R10 ;  /* 0x0000000a020f7220 */ /* 0x040fe20000400000 */
[C---:B------:R-:W-:Y:S01]  /*3510*/  FMUL R11, R2.reuse, R11 ;  /* 0x0000000b020b7220 */ /* 0x040fe20000400000 */
[C---:B---3--:R-:W-:Y:S01]  /*3520*/  FMUL R17, R2.reuse, R4 ;  /* 0x0000000402117220 */ /* 0x048fe20000400000 */
[C---:B------:R-:W-:Y:S01]  /*3530*/  FMUL R5, R2.reuse, R5 ;  /* 0x0000000502057220 */ /* 0x040fe20000400000 */
[C---:B------:R-:W-:Y:S01]  /*3540*/  FMUL R19, R2.reuse, R6 ;  /* 0x0000000602137220 */ /* 0x040fe20000400000 */
[----:B------:R-:W-:Y:S01]  /*3550*/  FMUL R7, R2, R7 ;  /* 0x0000000702077220 */ /* 0x000fe20000400000 */
[----:B------:R0:W-:Y:S04]  /*3560*/  STG.E desc[UR10][R12.64], R3 ;  /* 0x000000030c007986 */ /* 0x0001e8000c10190a */
[----:B------:R0:W-:Y:S04]  /*3570*/  STG.E desc[UR10][R12.64+0x4], R9 ;  /* 0x000004090c007986 */ /* 0x0001e8000c10190a */
[----:B------:R0:W-:Y:S04]  /*3580*/  STG.E desc[UR10][R12.64+0x8], R15 ;  /* 0x0000080f0c007986 */ /* 0x0001e8000c10190a */
[----:B------:R0:W-:Y:S04]  /*3590*/  STG.E desc[UR10][R12.64+0xc], R11 ;  /* 0x00000c0b0c007986 */ /* 0x0001e8000c10190a */
[----:B------:R0:W-:Y:S04]  /*35a0*/  STG.E desc[UR10][R12.64+0x10], R17 ;  /* 0x000010110c007986 */ /* 0x0001e8000c10190a */
[----:B------:R0:W-:Y:S04]  /*35b0*/  STG.E desc[UR10][R12.64+0x14], R5 ;  /* 0x000014050c007986 */ /* 0x0001e8000c10190a */
[----:B------:R0:W-:Y:S04]  /*35c0*/  STG.E desc[UR10][R12.64+0x18], R19 ;  /* 0x000018130c007986 */ /* 0x0001e8000c10190a */
[----:B------:R0:W-:Y:S02]  /*35d0*/  STG.E desc[UR10][R12.64+0x1c], R7 ;  /* 0x00001c070c007986 */ /* 0x0001e4000c10190a */
.L_x_49:
[----:B------:R-:W-:Y:S05]  /*35e0*/  @!P1 EXIT ;  /* 0x000000000000994d */ /* 0x000fea0003800000 */
[----:B------:R-:W-:Y:S02]  /*35f0*/  UISETP.GE.U32.AND UP0, UPT, UR7, 0x4, UPT ;  /* 0x000000040700788c */ /* 0x000fe4000bf06070 */
[----:B------:R-:W-:-:S06]  /*3600*/  ULOP3.LUT UR6, UR5, 0x3, URZ, 0xc0, !UPT ;  /* 0x0000000305067892 */ /* 0x000fcc000f8ec0ff */
[----:B------:R-:W-:Y:S01]  /*3610*/  ISETP.NE.AND P1, PT, RZ, UR6, PT ;  /* 0x00000006ff007c0c */ /* 0x000fe2000bf25270 */
[----:B------:R-:W-:-:S12]  /*3620*/  BRA.U !UP0, `(.L_x_50) ;  /* 0x0000000108407547 */ /* 0x000fd8000b800000 */
[----:B------:R-:W-:Y:S01]  /*3630*/  ULEA UR5, UR4, UR9, 0x2 ;  /* 0x0000000904057291 */ /* 0x000fe2000f8e10ff */
[----:B------:R-:W5:Y:S08]  /*3640*/  LDCU.64 UR12, c[0x0][0x398] ;  /* 0x00007300ff0c77ac */ /* 0x000f700008000a00 */
[----:B01-34-:R-:W3:Y:S01]  /*3650*/  LDL.128 R4, [UR5] ;  /* 0x00000005ff047983 */ /* 0x01bee20008100c00 */
[----:B------:R-:W-:Y:S01]  /*3660*/  IADD3 R3, P0, PT, R24, UR4, RZ ;  /* 0x0000000418037c10 */ /* 0x000fe2000ff1e0ff */
[----:B------:R-:W-:-:S04]  /*3670*/  UIADD3 UR4, UPT, UPT, UR4, 0x4, URZ ;  /* 0x0000000404047890 */ /* 0x000fc8000fffe0ff */
[----:B--2---:R-:W-:Y:S01]  /*3680*/  IMAD.X R10, RZ, RZ, R0, P0 ;  /* 0x000000ffff0a7224 */ /* 0x004fe200000e0600 */
[----:B-----5:R-:W-:-:S04]  /*3690*/  LEA R8, P0, R3, UR12, 0x2 ;  /* 0x0000000c03087c11 */ /* 0x020fc8000f8010ff */
[----:B------:R-:W-:Y:S01]  /*36a0*/  LEA.HI.X R9, R3, UR13, R10, 0x2, P0 ;  /* 0x0000000d03097c11 */ /* 0x000fe200080f140a */
[C---:B---3--:R-:W-:Y:S01]  /*36b0*/  FMUL R3, R2.reuse, R4 ;  /* 0x0000000402037220 */ /* 0x048fe20000400000 */
[C---:B------:R-:W-:Y:S01]  /*36c0*/  FMUL R5, R2.reuse, R5 ;  /* 0x0000000502057220 */ /* 0x040fe20000400000 */
[C---:B------:R-:W-:Y:S01]  /*36d0*/  FMUL R11, R2.reuse, R6 ;  /* 0x00000006020b7220 */ /* 0x040fe20000400000 */
[----:B------:R-:W-:Y:S02]  /*36e0*/  FMUL R7, R2, R7 ;  /* 0x0000000702077220 */ /* 0x000fe40000400000 */
[----:B------:R0:W-:Y:S04]  /*36f0*/  STG.E desc[UR10][R8.64], R3 ;  /* 0x0000000308007986 */ /* 0x0001e8000c10190a */
[----:B------:R0:W-:Y:S04]  /*3700*/  STG.E desc[UR10][R8.64+0x4], R5 ;  /* 0x0000040508007986 */ /* 0x0001e8000c10190a */
[----:B------:R0:W-:Y:S04]  /*3710*/  STG.E desc[UR10][R8.64+0x8], R11 ;  /* 0x0000080b08007986 */ /* 0x0001e8000c10190a */
[----:B------:R0:W-:Y:S02]  /*3720*/  STG.E desc[UR10][R8.64+0xc], R7 ;  /* 0x00000c0708007986 */ /* 0x0001e4000c10190a */
.L_x_50:
[----:B------:R-:W-:Y:S05]  /*3730*/  @!P1 EXIT ;  /* 0x000000000000994d */ /* 0x000fea0003800000 */
[----:B------:R-:W5:Y:S01]  /*3740*/  LDCU.64 UR12, c[0x0][0x398] ;  /* 0x00007300ff0c77ac */ /* 0x000f620008000a00 */
[----:B0-----:R-:W-:Y:S01]  /*3750*/  IADD3 R7, P0, PT, R24, UR4, RZ ;  /* 0x0000000418077c10 */ /* 0x001fe2000ff1e0ff */
[----:B------:R-:W-:-:S03]  /*3760*/  UIMAD UR5, UR4, 0x4, UR9 ;  /* 0x00000004040578a4 */ /* 0x000fc6000f8e0209 */
[----:B------:R-:W-:Y:S01]  /*3770*/  IADD3.X R0, PT, PT, RZ, R0, RZ, P0, !PT ;  /* 0x00000000ff007210 */ /* 0x000fe200007fe4ff */
[----:B------:R-:W-:Y:S01]  /*3780*/  UIADD3 UR4, UPT, UPT, -UR6, URZ, URZ ;  /* 0x000000ff06047290 */ /* 0x000fe2000fffe1ff */
[----:B-----5:R-:W-:-:S04]  /*3790*/  LEA R6, P1, R7, UR12, 0x2 ;  /* 0x0000000c07067c11 */ /* 0x020fc8000f8210ff */
[----:B------:R-:W-:-:S09]  /*37a0*/  LEA.HI.X R7, R7, UR13, R0, 0x2, P1 ;  /* 0x0000000d07077c11 */ /* 0x000fd200088f1400 */
.L_x_51:
[----:B0-----:R-:W5:Y:S01]  /*37b0*/  LDL R3, [UR5] ;  /* 0x00000005ff037983 */ /* 0x001f620008100800 */
[----:B-1-34-:R-:W-:Y:S01]  /*37c0*/  MOV R4, R6 ;  /* 0x0000000600047202 */ /* 0x01afe20000000f00 */
[----:B------:R-:W-:Y:S01]  /*37d0*/  IMAD.MOV.U32 R5, RZ, RZ, R7 ;  /* 0x000000ffff057224 */ /* 0x000fe200078e0007 */
[----:B------:R-:W-:Y:S01]  /*37e0*/  UIADD3 UR4, UPT, UPT, UR4, 0x1, URZ ;  /* 0x0000000104047890 */ /* 0x000fe2000fffe0ff */
[----:B------:R-:W-:Y:S01]  /*37f0*/  IADD3 R6, P0, PT, R6, 0x4, RZ ;  /* 0x0000000406067810 */ /* 0x000fe20007f1e0ff */
[----:B------:R-:W-:Y:S02]  /*3800*/  UIADD3 UR5, UPT, UPT, UR5, 0x4, URZ ;  /* 0x0000000405057890 */ /* 0x000fe4000fffe0ff */
[----:B------:R-:W-:Y:S01]  /*3810*/  UISETP.NE.AND UP0, UPT, UR4, URZ, UPT ;  /* 0x000000ff0400728c */ /* 0x000fe2000bf05270 */
[----:B------:R-:W-:Y:S01]  /*3820*/  IADD3.X R7, PT, PT, RZ, R7, RZ, P0, !PT ;  /* 0x00000007ff077210 */ /* 0x000fe200007fe4ff */
[----:B-----5:R-:W-:-:S05]  /*3830*/  FMUL R3, R2, R3 ;  /* 0x0000000302037220 */ /* 0x020fca0000400000 */
[----:B------:R0:W-:Y:S02]  /*3840*/  STG.E desc[UR10][R4.64], R3 ;  /* 0x0000000304007986 */ /* 0x0001e4000c10190a */
[----:B------:R-:W-:Y:S05]  /*3850*/  BRA.U UP0, `(.L_x_51) ;  /* 0xfffffffd00d47547 */ /* 0x000fea000b83ffff */
[----:B------:R-:W-:Y:S05]  /*3860*/  EXIT ;  /* 0x000000000000794d */ /* 0x000fea0003800000 */
        .weak           $__internal_0_$__cuda_sm20_div_s64
        .type           $__internal_0_$__cuda_sm20_div_s64,@function
        .size           $__internal_0_$__cuda_sm20_div_s64,($__internal_1_$__cuda_sm20_rcp_rn_f32_slowpath - $__internal_0_$__cuda_sm20_div_s64)
$__internal_0_$__cuda_sm20_div_s64:
[----:B------:R-:W0:Y:S01]  /*3870*/  LDC R6, c[0x0][0x3a0] ;  /* 0x0000e800ff067b82 */ /* 0x000e220000000800 */
[----:B------:R-:W-:Y:S02]  /*3880*/  ISETP.GE.AND P0, PT, R7, RZ, PT ;  /* 0x000000ff0700720c */ /* 0x000fe40003f06270 */
[----:B------:R-:W-:Y:S02]  /*3890*/  ISETP.GE.AND P3, PT, R3, RZ, PT ;  /* 0x000000ff0300720c */ /* 0x000fe40003f66270 */
[----:B0-----:R-:W-:-:S04]  /*38a0*/  IADD3 R5, P1, PT, RZ, -R6, RZ ;  /* 0x80000006ff057210 */ /* 0x001fc80007f3e0ff */
[-C--:B------:R-:W-:Y:S02]  /*38b0*/  IADD3.X R8, PT, PT, RZ, ~R7.reuse, RZ, P1, !PT ;  /* 0x80000007ff087210 */ /* 0x080fe40000ffe4ff */
[----:B------:R-:W-:Y:S02]  /*38c0*/  SEL R4, R5, R6, !P0 ;  /* 0x0000000605047207 */ /* 0x000fe40004000000 */
[----:B------:R-:W-:-:S04]  /*38d0*/  SEL R5, R8, R7, !P0 ;  /* 0x0000000708057207 */ /* 0x000fc80004000000 */
[----:B------:R-:W0:Y:S08]  /*38e0*/  I2F.U64.RP R12, R4 ;  /* 0x00000004000c7312 */ /* 0x000e300000309000 */
[----:B0-----:R-:W0:Y:S02]  /*38f0*/  MUFU.RCP R12, R12 ;  /* 0x0000000c000c7308 */ /* 0x001e240000001000 */
[----:B0-----:R-:W-:-:S06]  /*3900*/  VIADD R8, R12, 0x1ffffffe ;  /* 0x1ffffffe0c087836 */ /* 0x001fcc0000000000 */
[----:B------:R-:W0:Y:S02]  /*3910*/  F2I.U64.TRUNC R8, R8 ;  /* 0x0000000800087311 */ /* 0x000e24000020d800 */
[----:B0-----:R-:W-:-:S04]  /*3920*/  IMAD.WIDE.U32 R10, R8, R4, RZ ;  /* 0x00000004080a7225 */ /* 0x001fc800078e00ff */
[----:B------:R-:W-:Y:S01]  /*3930*/  IMAD R11, R8, R5, R11 ;  /* 0x00000005080b7224 */ /* 0x000fe200078e020b */
[----:B------:R-:W-:-:S03]  /*3940*/  IADD3 R13, P0, PT, RZ, -R10, RZ ;  /* 0x8000000aff0d7210 */ /* 0x000fc60007f1e0ff */
[----:B------:R-:W-:Y:S02]  /*3950*/  IMAD R11, R9, R4, R11 ;  /* 0x00000004090b7224 */ /* 0x000fe400078e020b */
[----:B------:R-:W-:-:S03]  /*3960*/  IMAD.HI.U32 R10, R8, R13, RZ ;  /* 0x0000000d080a7227 */ /* 0x000fc600078e00ff */
[----:B------:R-:W-:Y:S02]  /*3970*/  IADD3.X R15, PT, PT, RZ, ~R11, RZ, P0, !PT ;  /* 0x8000000bff0f7210 */ /* 0x000fe400007fe4ff */
[----:B------:R-:W-:-:S03]  /*3980*/  MOV R11, R8 ;  /* 0x00000008000b7202 */ /* 0x000fc60000000f00 */
[-C--:B------:R-:W-:Y:S02]  /*3990*/  IMAD R17, R9, R15.reuse, RZ ;  /* 0x0000000f09117224 */ /* 0x080fe400078e02ff */
[----:B------:R-:W-:-:S04]  /*39a0*/  IMAD.WIDE.U32 R10, P0, R8, R15, R10 ;  /* 0x0000000f080a7225 */ /* 0x000fc8000780000a */
[----:B------:R-:W-:-:S04]  /*39b0*/  IMAD.HI.U32 R15, R9, R15, RZ ;  /* 0x0000000f090f7227 */ /* 0x000fc800078e00ff */
[----:B------:R-:W-:-:S05]  /*39c0*/  IMAD.HI.U32 R10, P1, R9, R13, R10 ;  /* 0x0000000d090a7227 */ /* 0x000fca000782000a */
[----:B------:R-:W-:Y:S01]  /*39d0*/  IADD3 R11, P2, PT, R17, R10, RZ ;  /* 0x0000000a110b7210 */ /* 0x000fe20007f5e0ff */
[----:B------:R-:W-:Y:S01]  /*39e0*/  IMAD.X R10, R15, 0x1, R9, P0 ;  /* 0x000000010f0a7824 */ /* 0x000fe200000e0609 */
[----:B------:R-:W-:-:S03]  /*39f0*/  IADD3 R15, P4, PT, RZ, -R2, RZ ;  /* 0x80000002ff0f7210 */ /* 0x000fc60007f9e0ff */
[----:B------:R-:W-:Y:S01]  /*3a00*/  IMAD.WIDE.U32 R8, R11, R4, RZ ;  /* 0x000000040b087225 */ /* 0x000fe200078e00ff */
[----:B------:R-:W-:-:S03]  /*3a10*/  IADD3.X R13, PT, PT, RZ, RZ, R10, P2, P1 ;  /* 0x000000ffff0d7210 */ /* 0x000fc600017e240a */
[----:B------:R-:W-:Y:S01]  /*3a20*/  IMAD R9, R11, R5, R9 ;  /* 0x000000050b097224 */ /* 0x000fe200078e0209 */
[----:B------:R-:W-:Y:S02]  /*3a30*/  IADD3 R17, P0, PT, RZ, -R8, RZ ;  /* 0x80000008ff117210 */ /* 0x000fe40007f1e0ff */
[----:B------:R-:W-:Y:S01]  /*3a40*/  SEL R8, R15, R2, !P3 ;  /* 0x000000020f087207 */ /* 0x000fe20005800000 */
[----:B------:R-:W-:Y:S02]  /*3a50*/  IMAD R9, R13, R4, R9 ;  /* 0x000000040d097224 */ /* 0x000fe400078e0209 */
[----:B------:R-:W-:-:S03]  /*3a60*/  IMAD.HI.U32 R10, R11, R17, RZ ;  /* 0x000000110b0a7227 */ /* 0x000fc600078e00ff */
[----:B------:R-:W-:-:S05]  /*3a70*/  IADD3.X R12, PT, PT, RZ, ~R9, RZ, P0, !PT ;  /* 0x80000009ff0c7210 */ /* 0x000fca00007fe4ff */
[----:B------:R-:W-:-:S04]  /*3a80*/  IMAD.WIDE.U32 R10, P0, R11, R12, R10 ;  /* 0x0000000c0b0a7225 */ /* 0x000fc8000780000a */
[----:B------:R-:W-:Y:S01]  /*3a90*/  IMAD.HI.U32 R9, P1, R13, R17, R10 ;  /* 0x000000110d097227 */ /* 0x000fe2000782000a */
[----:B------:R-:W-:-:S03]  /*3aa0*/  IADD3.X R11, PT, PT, RZ, ~R3, RZ, P4, !PT ;  /* 0x80000003ff0b7210 */ /* 0x000fc600027fe4ff */
[CC--:B------:R-:W-:Y:S02]  /*3ab0*/  IMAD R10, R13.reuse, R12.reuse, RZ ;  /* 0x0000000c0d0a7224 */ /* 0x0c0fe400078e02ff */
[----:B------:R-:W-:-:S03]  /*3ac0*/  IMAD.HI.U32 R12, R13, R12, RZ ;  /* 0x0000000c0d0c7227 */ /* 0x000fc600078e00ff */
[----:B------:R-:W-:Y:S01]  /*3ad0*/  IADD3 R9, P2, PT, R10, R9, RZ ;  /* 0x000000090a097210 */ /* 0x000fe20007f5e0ff */
[----:B------:R-:W-:Y:S01]  /*3ae0*/  IMAD.X R13, R12, 0x1, R13, P0 ;  /* 0x000000010c0d7824 */ /* 0x000fe200000e060d */
[----:B------:R-:W-:Y:S01]  /*3af0*/  SEL R12, R11, R3, !P3 ;  /* 0x000000030b0c7207 */ /* 0x000fe20005800000 */
[----:B------:R-:W-:Y:S02]  /*3b00*/  HFMA2 R11, -RZ, RZ, 0, 0 ;  /* 0x00000000ff0b7431 */ /* 0x000fe400000001ff */
[----:B------:R-:W-:Y:S01]  /*3b10*/  IMAD.HI.U32 R10, R9, R8, RZ ;  /* 0x00000008090a7227 */ /* 0x000fe200078e00ff */
[----:B------:R-:W-:-:S05]  /*3b20*/  IADD3.X R13, PT, PT, RZ, RZ, R13, P2, P1 ;  /* 0x000000ffff0d7210 */ /* 0x000fca00017e240d */
[-C--:B------:R-:W-:Y:S02]  /*3b30*/  IMAD R15, R13, R12.reuse, RZ ;  /* 0x0000000c0d0f7224 */ /* 0x080fe400078e02ff */
[----:B------:R-:W-:-:S04]  /*3b40*/  IMAD.WIDE.U32 R10, R9, R12, R10 ;  /* 0x0000000c090a7225 */ /* 0x000fc800078e000a */
[----:B------:R-:W-:-:S04]  /*3b50*/  IMAD.HI.U32 R9, R13, R12, RZ ;  /* 0x0000000c0d097227 */ /* 0x000fc800078e00ff */
[----:B------:R-:W-:-:S05]  /*3b60*/  IMAD.HI.U32 R10, P0, R13, R8, R10 ;  /* 0x000000080d0a7227 */ /* 0x000fca000780000a */
[----:B------:R-:W-:Y:S02]  /*3b70*/  IADD3 R13, P1, PT, R15, R10, RZ ;  /* 0x0000000a0f0d7210 */ /* 0x000fe40007f3e0ff */
[----:B------:R-:W-:-:S03]  /*3b80*/  IADD3.X R9, PT, PT, R9, RZ, RZ, P0, !PT ;  /* 0x000000ff09097210 */ /* 0x000fc600007fe4ff */
[----:B------:R-:W-:-:S04]  /*3b90*/  IMAD.WIDE.U32 R10, R13, R4, RZ ;  /* 0x000000040d0a7225 */ /* 0x000fc800078e00ff */
[----:B------:R-:W-:Y:S01]  /*3ba0*/  IMAD.X R9, RZ, RZ, R9, P1 ;  /* 0x000000ffff097224 */ /* 0x000fe200008e0609 */
[----:B------:R-:W-:Y:S01]  /*3bb0*/  IADD3 R17, P1, PT, -R10, R8, RZ ;  /* 0x000000080a117210 */ /* 0x000fe20007f3e1ff */
[C---:B------:R-:W-:Y:S01]  /*3bc0*/  IMAD R11, R13.reuse, R5, R11 ;  /* 0x000000050d0b7224 */ /* 0x040fe200078e020b */
[----:B------:R-:W-:Y:S02]  /*3bd0*/  IADD3 R8, P2, PT, R13, 0x1, RZ ;  /* 0x000000010d087810 */ /* 0x000fe40007f5e0ff */
[-C--:B------:R-:W-:Y:S01]  /*3be0*/  ISETP.GE.U32.AND P0, PT, R17, R4.reuse, PT ;  /* 0x000000041100720c */ /* 0x080fe20003f06070 */
[----:B------:R-:W-:Y:S02]  /*3bf0*/  IMAD R11, R9, R4, R11 ;  /* 0x00000004090b7224 */ /* 0x000fe400078e020b */
[----:B------:R-:W-:-:S03]  /*3c00*/  IMAD.X R10, RZ, RZ, R9, P2 ;  /* 0x000000ffff0a7224 */ /* 0x000fc600010e0609 */
[----:B------:R-:W-:Y:S02]  /*3c10*/  IADD3.X R19, PT, PT, ~R11, R12, RZ, P1, !PT ;  /* 0x0000000c0b137210 */ /* 0x000fe40000ffe5ff */
[----:B------:R-:W-:Y:S02]  /*3c20*/  IADD3 R11, P1, PT, R17, -R4, RZ ;  /* 0x80000004110b7210 */ /* 0x000fe40007f3e0ff */
[CC--:B------:R-:W-:Y:S02]  /*3c30*/  ISETP.GE.U32.AND.EX P0, PT, R19.reuse, R5.reuse, PT, P0 ;  /* 0x000000051300720c */ /* 0x0c0fe40003f06100 */
[----:B------:R-:W-:Y:S02]  /*3c40*/  IADD3.X R15, PT, PT, R19, ~R5, RZ, P1, !PT ;  /* 0x80000005130f7210 */ /* 0x000fe40000ffe4ff */
[----:B------:R-:W-:Y:S02]  /*3c50*/  SEL R11, R11, R17, P0 ;  /* 0x000000110b0b7207 */ /* 0x000fe40000000000 */
[----:B------:R-:W-:-:S02]  /*3c60*/  SEL R15, R15, R19, P0 ;  /* 0x000000130f0f7207 */ /* 0x000fc40000000000 */
[----:B------:R-:W-:Y:S02]  /*3c70*/  SEL R13, R8, R13, P0 ;  /* 0x0000000d080d7207 */ /* 0x000fe40000000000 */
[----:B------:R-:W-:Y:S02]  /*3c80*/  ISETP.GE.U32.AND P1, PT, R11, R4, PT ;  /* 0x000000040b00720c */ /* 0x000fe40003f26070 */
[----:B------:R-:W-:Y:S02]  /*3c90*/  SEL R9, R10, R9, P0 ;  /* 0x000000090a097207 */ /* 0x000fe40000000000 */
[----:B------:R-:W-:Y:S02]  /*3ca0*/  IADD3 R4, P2, PT, R13, 0x1, RZ ;  /* 0x000000010d047810 */ /* 0x000fe40007f5e0ff */
[----:B------:R-:W-:Y:S02]  /*3cb0*/  ISETP.GE.U32.AND.EX P0, PT, R15, R5, PT, P1 ;  /* 0x000000050f00720c */ /* 0x000fe40003f06110 */
[----:B------:R-:W-:-:S02]  /*3cc0*/  IADD3.X R8, PT, PT, RZ, R9, RZ, P2, !PT ;  /* 0x00000009ff087210 */ /* 0x000fc400017fe4ff */
[----:B------:R-:W-:Y:S02]  /*3cd0*/  SEL R4, R4, R13, P0 ;  /* 0x0000000d04047207 */ /* 0x000fe40000000000 */
[----:B------:R-:W-:Y:S02]  /*3ce0*/  LOP3.LUT R10, R7, R3, RZ, 0x3c, !PT ;  /* 0x00000003070a7212 */ /* 0x000fe400078e3cff */
[----:B------:R-:W-:Y:S02]  /*3cf0*/  SEL R8, R8, R9, P0 ;  /* 0x0000000908087207 */ /* 0x000fe40000000000 */
[----:B------:R-:W-:Y:S02]  /*3d00*/  IADD3 R5, P2, PT, RZ, -R4, RZ ;  /* 0x80000004ff057210 */ /* 0x000fe40007f5e0ff */
[----:B------:R-:W-:Y:S02]  /*3d10*/  ISETP.GE.AND P1, PT, R10, RZ, PT ;  /* 0x000000ff0a00720c */ /* 0x000fe40003f26270 */
[----:B------:R-:W-:-:S02]  /*3d20*/  ISETP.NE.U32.AND P0, PT, R6, RZ, PT ;  /* 0x000000ff0600720c */ /* 0x000fc40003f05070 */
[----:B------:R-:W-:Y:S02]  /*3d30*/  IADD3.X R9, PT, PT, RZ, ~R8, RZ, P2, !PT ;  /* 0x80000008ff097210 */ /* 0x000fe400017fe4ff */
[----:B------:R-:W-:Y:S01]  /*3d40*/  SEL R6, R5, R4, !P1 ;  /* 0x0000000405067207 */ /* 0x000fe20004800000 */
[----:B------:R-:W-:Y:S01]  /*3d50*/  IMAD.MOV.U32 R4, RZ, RZ, R0 ;  /* 0x000000ffff047224 */ /* 0x000fe200078e0000 */
[----:B------:R-:W-:Y:S02]  /*3d60*/  MOV R5, 0x0 ;  /* 0x0000000000057802 */ /* 0x000fe40000000f00 */
[----:B------:R-:W-:Y:S02]  /*3d70*/  ISETP.NE.AND.EX P0, PT, R7, RZ, PT, P0 ;  /* 0x000000ff0700720c */ /* 0x000fe40003f05300 */
[----:B------:R-:W-:Y:S02]  /*3d80*/  SEL R8, R9, R8, !P1 ;  /* 0x0000000809087207 */ /* 0x000fe40004800000 */
[----:B------:R-:W-:-:S02]  /*3d90*/  SEL R6, R6, 0xffffffff, P0 ;  /* 0xffffffff06067807 */ /* 0x000fc40000000000 */
[----:B------:R-:W-:Y:S01]  /*3da0*/  SEL R8, R8, 0xffffffff, P0 ;  /* 0xffffffff08087807 */ /* 0x000fe20000000000 */
[----:B------:R-:W-:Y:S06]  /*3db0*/  RET.REL.NODEC R4 `(_Z10mha_kernelPKfS0_S0_Pfiiiif) ;  /* 0xffffffc004907950 */ /* 0x000fec0003c3ffff */
        .weak           $__internal_1_$__cuda_sm20_rcp_rn_f32_slowpath
        .type           $__internal_1_$__cuda_sm20_rcp_rn_f32_slowpath,@function
        .size           $__internal_1_$__cuda_sm20_rcp_rn_f32_slowpath,(.L_x_58 - $__internal_1_$__cuda_sm20_rcp_rn_f32_slowpath)
$__internal_1_$__cuda_sm20_rcp_rn_f32_slowpath:
[----:B------:R-:W-:Y:S01]  /*3dc0*/  SHF.L.U32 R2, R6, 0x1, RZ ;  /* 0x0000000106027819 */ /* 0x000fe200000006ff */
[----:B------:R-:W-:Y:S03]  /*3dd0*/  BSSY.RECONVERGENT B1, `(.L_x_52) ;  /* 0x0000030000017945 */ /* 0x000fe60003800200 */
[----:B------:R-:W-:-:S04]  /*3de0*/  SHF.R.U32.HI R7, RZ, 0x18, R2 ;  /* 0x00000018ff077819 */ /* 0x000fc80000011602 */
[----:B------:R-:W-:-:S13]  /*3df0*/  ISETP.NE.U32.AND P0, PT, R7, RZ, PT ;  /* 0x000000ff0700720c */ /* 0x000fda0003f05070 */
[----:B------:R-:W-:Y:S05]  /*3e00*/  @P0 BRA `(.L_x_53) ;  /* 0x0000000000280947 */ /* 0x000fea0003800000 */
[----:B------:R-:W-:-:S05]  /*3e10*/  IMAD.SHL.U32 R2, R6, 0x2, RZ ;  /* 0x0000000206027824 */ /* 0x000fca00078e00ff */
[----:B------:R-:W-:-:S13]  /*3e20*/  ISETP.NE.AND P0, PT, R2, RZ, PT ;  /* 0x000000ff0200720c */ /* 0x000fda0003f05270 */
[----:B------:R-:W-:Y:S01]  /*3e30*/  @P0 FFMA R5, R6, 1.84467440737095516160e+19, RZ ;  /* 0x5f80000006050823 */ /* 0x000fe200000000ff */
[----:B------:R-:W-:Y:S08]  /*3e40*/  @!P0 MUFU.RCP R3, R6 ;  /* 0x0000000600038308 */ /* 0x000ff00000001000 */
[----:B------:R-:W0:Y:S02]  /*3e50*/  @P0 MUFU.RCP R2, R5 ;  /* 0x0000000500020308 */ /* 0x000e240000001000 */
[----:B0-----:R-:W-:-:S04]  /*3e60*/  @P0 FFMA R7, R5, R2, -1 ;  /* 0xbf80000005070423 */ /* 0x001fc80000000002 */
[----:B------:R-:W-:-:S04]  /*3e70*/  @P0 FADD.FTZ R7, -R7, -RZ ;  /* 0x800000ff07070221 */ /* 0x000fc80000010100 */
[----:B------:R-:W-:-:S04]  /*3e80*/  @P0 FFMA R2, R2, R7, R2 ;  /* 0x0000000702020223 */ /* 0x000fc80000000002 */
[----:B------:R-:W-:Y:S01]  /*3e90*/  @P0 FFMA R3, R2, 1.84467440737095516160e+19, RZ ;  /* 0x5f80000002030823 */ /* 0x000fe200000000ff */
[----:B------:R-:W-:Y:S06]  /*3ea0*/  BRA `(.L_x_54) ;  /* 0x0000000000887947 */ /* 0x000fec0003800000 */
.L_x_53:
[----:B------:R-:W-:-:S04]  /*3eb0*/  IADD3 R9, PT, PT, R7, -0xfd, RZ ;  /* 0xffffff0307097810 */ /* 0x000fc80007ffe0ff */
[----:B------:R-:W-:-:S13]  /*3ec0*/  ISETP.GT.U32.AND P0, PT, R9, 0x1, PT ;  /* 0x000000010900780c */ /* 0x000fda0003f04070 */
[----:B------:R-:W-:Y:S05]  /*3ed0*/  @P0 BRA `(.L_x_55) ;  /* 0x0000000000780947 */ /* 0x000fea0003800000 */
[----:B------:R-:W-:Y:S01]  /*3ee0*/  LOP3.LUT R2, R6, 0x7fffff, RZ, 0xc0, !PT ;  /* 0x007fffff06027812 */ /* 0x000fe200078ec0ff */
[----:B------:R-:W-:-:S03]  /*3ef0*/  HFMA2 R10, -RZ, RZ, 0, 1.78813934326171875e-07 ;  /* 0x00000003ff0a7431 */ /* 0x000fc600000001ff */
[----:B------:R-:W-:-:S04]  /*3f00*/  LOP3.LUT R2, R2, 0x3f800000, RZ, 0xfc, !PT ;  /* 0x3f80000002027812 */ /* 0x000fc800078efcff */
[----:B------:R-:W0:Y:S01]  /*3f10*/  MUFU.RCP R3, R2 ;  /* 0x0000000200037308 */ /* 0x000e220000001000 */
[----:B------:R-:W-:Y:S01]  /*3f20*/  SHF.L.U32 R10, R10, R9, RZ ;  /* 0x000000090a0a7219 */ /* 0x000fe200000006ff */
[----:B0-----:R-:W-:-:S04]  /*3f30*/  FFMA R5, R2, R3, -1 ;  /* 0xbf80000002057423 */ /* 0x001fc80000000003 */
[----:B------:R-:W-:-:S04]  /*3f40*/  FADD.FTZ R8, -R5, -RZ ;  /* 0x800000ff05087221 */ /* 0x000fc80000010100 */
[CCC-:B------:R-:W-:Y:S01]  /*3f50*/  FFMA.RM R5, R3.reuse, R8.reuse, R3.reuse ;  /* 0x0000000803057223 */ /* 0x1c0fe20000004003 */
[----:B------:R-:W-:-:S04]  /*3f60*/  FFMA.RP R8, R3, R8, R3 ;  /* 0x0000000803087223 */ /* 0x000fc80000008003 */
[C---:B------:R-:W-:Y:S02]  /*3f70*/  LOP3.LUT R3, R5.reuse, 0x7fffff, RZ, 0xc0, !PT ;  /* 0x007fffff05037812 */ /* 0x040fe400078ec0ff */
[----:B------:R-:W-:Y:S02]  /*3f80*/  FSETP.NEU.FTZ.AND P0, PT, R5, R8, PT ;  /* 0x000000080500720b */ /* 0x000fe40003f1d000 */
[----:B------:R-:W-:Y:S02]  /*3f90*/  LOP3.LUT R3, R3, 0x800000, RZ, 0xfc, !PT ;  /* 0x0080000003037812 */ /* 0x000fe400078efcff */
[----:B------:R-:W-:Y:S02]  /*3fa0*/  SEL R5, RZ, 0xffffffff, !P0 ;  /* 0xffffffffff057807 */ /* 0x000fe40004000000 */
[----:B------:R-:W-:-:S03]  /*3fb0*/  LOP3.LUT R10, R10, R3, RZ, 0xc0, !PT ;  /* 0x000000030a0a7212 */ /* 0x000fc600078ec0ff */
[----:B------:R-:W-:Y:S01]  /*3fc0*/  IMAD.MOV R2, RZ, RZ, -R5 ;  /* 0x000000ffff027224 */ /* 0x000fe200078e0a05 */
[----:B------:R-:W-:-:S04]  /*3fd0*/  SHF.R.U32.HI R10, RZ, R9, R10 ;  /* 0x00000009ff0a7219 */ /* 0x000fc8000001160a */
[----:B------:R-:W-:Y:S02]  /*3fe0*/  LOP3.LUT P1, RZ, R2, R9, R3, 0xf8, !PT ;  /* 0x0000000902ff7212 */ /* 0x000fe4000782f803 */
[C---:B------:R-:W-:Y:S02]  /*3ff0*/  LOP3.LUT P0, RZ, R10.reuse, 0x1, RZ, 0xc0, !PT ;  /* 0x000000010aff7812 */ /* 0x040fe4000780c0ff */
[----:B------:R-:W-:-:S04]  /*4000*/  LOP3.LUT P2, RZ, R10, 0x2, RZ, 0xc0, !PT ;  /* 0x000000020aff7812 */ /* 0x000fc8000784c0ff */
[----:B------:R-:W-:Y:S02]  /*4010*/  PLOP3.LUT P0, PT, P0, P1, P2, 0xe0, 0x0 ;  /* 0x000000000000781c */ /* 0x000fe40000703c20 */
[----:B------:R-:W-:Y:S02]  /*4020*/  LOP3.LUT P1, RZ, R6, 0x7fffff, RZ, 0xc0, !PT ;  /* 0x007fffff06ff7812 */ /* 0x000fe4000782c0ff */
[----:B------:R-:W-:-:S04]  /*4030*/  SEL R2, RZ, 0x1, !P0 ;  /* 0x00000001ff027807 */ /* 0x000fc80004000000 */
[----:B------:R-:W-:-:S04]  /*4040*/  IADD3 R2, PT, PT, -R2, RZ, RZ ;  /* 0x000000ff02027210 */ /* 0x000fc80007ffe1ff */
[----:B------:R-:W-:Y:S02]  /*4050*/  ISETP.GE.AND P0, PT, R2, RZ, PT ;  /* 0x000000ff0200720c */ /* 0x000fe40003f06270 */
[----:B------:R-:W-:-:S04]  /*4060*/  IADD3 R2, PT, PT, R7, -0xfc, RZ ;  /* 0xffffff0407027810 */ /* 0x000fc80007ffe0ff */
[----:B------:R-:W-:-:S07]  /*4070*/  SHF.R.U32.HI R3, RZ, R2, R3 ;  /* 0x00000002ff037219 */ /* 0x000fce0000011603 */
[----:B------:R-:W-:-:S05]  /*4080*/  @!P0 VIADD R3, R3, 0x1 ;  /* 0x0000000103038836 */ /* 0x000fca0000000000 */
[----:B------:R-:W-:-:S04]  /*4090*/  @!P1 SHF.L.U32 R3, R3, 0x1, RZ ;  /* 0x0000000103039819 */ /* 0x000fc800000006ff */
[----:B------:R-:W-:Y:S01]  /*40a0*/  LOP3.LUT R3, R3, 0x80000000, R6, 0xf8, !PT ;  /* 0x8000000003037812 */ /* 0x000fe200078ef806 */
[----:B------:R-:W-:Y:S06]  /*40b0*/  BRA `(.L_x_54) ;  /* 0x0000000000047947 */ /* 0x000fec0003800000 */
.L_x_55:
[----:B------:R0:W1:Y:S02]  /*40c0*/  MUFU.RCP R3, R6 ;  /* 0x0000000600037308 */ /* 0x0000640000001000 */
.L_x_54:
[----:B------:R-:W-:Y:S05]  /*40d0*/  BSYNC.RECONVERGENT B1 ;  /* 0x0000000000017941 */ /* 0x000fea0003800200 */
.L_x_52:
[----:B------:R-:W-:-:S04]  /*40e0*/  MOV R5, 0x0 ;  /* 0x0000000000057802 */ /* 0x000fc80000000f00 */
[----:B01----:R-:W-:Y:S05]  /*40f0*/  RET.REL.NODEC R4 `(_Z10mha_kernelPKfS0_S0_Pfiiiif) ;  /* 0xffffffbc04c07950 */ /* 0x003fea0003c3ffff */
.L_x_56:
[----:B------:R-:W-:-:S00]  /*4100*/  BRA `(.L_x_56) ;  /* 0xfffffffc00fc7947 */ /* 0x000fc0000383ffff */
[----:B------:R-:W-:-:S00]  /*4110*/  NOP ;  /* 0x0000000000007918 */ /* 0x000fc00000000000 */
        /* <DEDUP_REMOVED lines=14> */
.L_x_58:


//--------------------- .nv.shared.reserved.0     --------------------------
	.section	.nv.shared.reserved.0,"aw",@nobits
	.weak		__nv_reservedSMEM_offset_0_alias
	.size		__nv_reservedSMEM_offset_0_alias, 0, 64
	.other		__nv_reservedSMEM_offset_0_alias,@"STO_CUDA_RESERVED_SHARED STV_DEFAULT"
__nv_reservedSMEM_offset_0_alias:
	.zero		0
	.zero		64


//--------------------- .nv.constant0._Z10mha_kernelPKfS0_S0_Pfiiiif --------------------------
	.section	.nv.constant0._Z10mha_kernelPKfS0_S0_Pfiiiif,"a",@progbits
	.sectionflags	@""
	.align	4
.nv.constant0._Z10mha_kernelPKfS0_S0_Pfiiiif:
	.zero		948


//--------------------- SYMBOLS --------------------------

	.type		.nv.reservedSmem.offset0,@object
	.size		.nv.reservedSmem.offset0,0x4
